//
// Generated by NVIDIA NVVM Compiler
//
// Compiler Build ID: CL-36424714
// Cuda compilation tools, release 13.0, V13.0.88
// Based on NVVM 20.0.0
//

.version 9.0
.target sm_100
.address_size 64

	// .globl	_Z13addVectorsGPUPfS_S_i
.global .align 4 .b8 __cudart_i2opi_f[24] = {65, 144, 67, 60, 153, 149, 98, 219, 192, 221, 52, 245, 209, 87, 39, 252, 41, 21, 68, 78, 110, 131, 249, 162};

.visible .entry _Z13addVectorsGPUPfS_S_i(
	.param .u64 .ptr .align 1 _Z13addVectorsGPUPfS_S_i_param_0,
	.param .u64 .ptr .align 1 _Z13addVectorsGPUPfS_S_i_param_1,
	.param .u64 .ptr .align 1 _Z13addVectorsGPUPfS_S_i_param_2,
	.param .u32 _Z13addVectorsGPUPfS_S_i_param_3
)
{
	.local .align 4 .b8 	__local_depot0[28];
	.reg .b64 	%SP;
	.reg .b64 	%SPL;
	.reg .pred 	%p<134>;
	.reg .b32 	%r<632>;
	.reg .b32 	%f<371>;
	.reg .b64 	%rd<272>;
	.reg .b64 	%fd<33>;

	mov.u64 	%SPL, __local_depot0;
	ld.param.u64 	%rd65, [_Z13addVectorsGPUPfS_S_i_param_1];
	ld.param.u32 	%r213, [_Z13addVectorsGPUPfS_S_i_param_3];
	add.u64 	%rd1, %SPL, 0;
	add.u64 	%rd2, %SPL, 0;
	add.u64 	%rd3, %SPL, 0;
	add.u64 	%rd4, %SPL, 0;
	add.u64 	%rd5, %SPL, 0;
	add.u64 	%rd6, %SPL, 0;
	add.u64 	%rd7, %SPL, 0;
	add.u64 	%rd8, %SPL, 0;
	mov.u32 	%r214, %ctaid.x;
	mov.u32 	%r215, %ntid.x;
	mov.u32 	%r216, %tid.x;
	mad.lo.s32 	%r567, %r214, %r215, %r216;
	mov.u32 	%r217, %nctaid.x;
	mul.lo.s32 	%r2, %r217, %r215;
	setp.gt.s32 	%p1, %r567, 11503;
	setp.ge.s32 	%p2, %r567, %r213;
	or.pred  	%p3, %p1, %p2;
	@%p3 bra 	$L__BB0_132;
	ld.param.u64 	%rd253, [_Z13addVectorsGPUPfS_S_i_param_2];
	ld.param.u64 	%rd252, [_Z13addVectorsGPUPfS_S_i_param_0];
	cvta.to.global.u64 	%rd75, %rd252;
	cvta.to.global.u64 	%rd76, %rd65;
	cvta.to.global.u64 	%rd77, %rd253;
	mul.wide.s32 	%rd78, %r567, 4;
	add.s64 	%rd9, %rd75, %rd78;
	add.s64 	%rd10, %rd76, %rd78;
	add.s64 	%rd11, %rd77, %rd78;
$L__BB0_2:
	.pragma "nounroll";
	ld.global.f32 	%f1, [%rd9];
	mul.f32 	%f75, %f1, 0f3F22F983;
	cvt.rni.s32.f32 	%r583, %f75;
	cvt.rn.f32.s32 	%f76, %r583;
	fma.rn.f32 	%f77, %f76, 0fBFC90FDA, %f1;
	fma.rn.f32 	%f78, %f76, 0fB3A22168, %f77;
	fma.rn.f32 	%f358, %f76, 0fA7C234C5, %f78;
	abs.f32 	%f3, %f1;
	setp.ltu.f32 	%p4, %f3, 0f47CE4780;
	mov.u32 	%r571, %r583;
	mov.f32 	%f355, %f358;
	@%p4 bra 	$L__BB0_10;
	setp.neu.f32 	%p5, %f3, 0f7F800000;
	@%p5 bra 	$L__BB0_5;
	mov.f32 	%f81, 0f00000000;
	mul.rn.f32 	%f355, %f1, %f81;
	mov.b32 	%r571, 0;
	bra.uni 	$L__BB0_10;
$L__BB0_5:
	mov.b32 	%r5, %f1;
	mov.b64 	%rd256, 0;
	mov.b32 	%r568, 0;
	mov.u64 	%rd254, __cudart_i2opi_f;
	mov.u64 	%rd255, %rd8;
$L__BB0_6:
	.pragma "nounroll";
	ld.global.nc.u32 	%r219, [%rd254];
	shl.b32 	%r220, %r5, 8;
	or.b32  	%r221, %r220, -2147483648;
	mad.wide.u32 	%rd81, %r219, %r221, %rd256;
	shr.u64 	%rd256, %rd81, 32;
	st.local.u32 	[%rd255], %rd81;
	add.s32 	%r568, %r568, 1;
	add.s64 	%rd255, %rd255, 4;
	add.s64 	%rd254, %rd254, 4;
	setp.ne.s32 	%p6, %r568, 6;
	@%p6 bra 	$L__BB0_6;
	shr.u32 	%r222, %r5, 23;
	st.local.u32 	[%rd8+24], %rd256;
	and.b32  	%r8, %r222, 31;
	and.b32  	%r223, %r222, 224;
	add.s32 	%r224, %r223, -128;
	shr.u32 	%r225, %r224, 5;
	mul.wide.u32 	%rd82, %r225, 4;
	sub.s64 	%rd18, %rd8, %rd82;
	ld.local.u32 	%r569, [%rd18+24];
	ld.local.u32 	%r570, [%rd18+20];
	setp.eq.s32 	%p7, %r8, 0;
	@%p7 bra 	$L__BB0_9;
	shf.l.wrap.b32 	%r569, %r570, %r569, %r8;
	ld.local.u32 	%r226, [%rd18+16];
	shf.l.wrap.b32 	%r570, %r226, %r570, %r8;
$L__BB0_9:
	shr.u32 	%r227, %r569, 30;
	shf.l.wrap.b32 	%r228, %r570, %r569, 2;
	shl.b32 	%r229, %r570, 2;
	shr.u32 	%r230, %r228, 31;
	add.s32 	%r231, %r230, %r227;
	neg.s32 	%r232, %r231;
	setp.lt.s32 	%p8, %r5, 0;
	selp.b32 	%r571, %r232, %r231, %p8;
	xor.b32  	%r233, %r228, %r5;
	shr.s32 	%r234, %r228, 31;
	xor.b32  	%r235, %r234, %r228;
	xor.b32  	%r236, %r234, %r229;
	cvt.u64.u32 	%rd83, %r235;
	shl.b64 	%rd84, %rd83, 32;
	cvt.u64.u32 	%rd85, %r236;
	or.b64  	%rd86, %rd84, %rd85;
	cvt.rn.f64.s64 	%fd1, %rd86;
	mul.f64 	%fd2, %fd1, 0d3BF921FB54442D19;
	cvt.rn.f32.f64 	%f79, %fd2;
	neg.f32 	%f80, %f79;
	setp.lt.s32 	%p9, %r233, 0;
	selp.f32 	%f355, %f80, %f79, %p9;
$L__BB0_10:
	mul.rn.f32 	%f82, %f355, %f355;
	and.b32  	%r238, %r571, 1;
	setp.eq.b32 	%p11, %r238, 1;
	selp.f32 	%f83, 0f3F800000, %f355, %p11;
	fma.rn.f32 	%f84, %f82, %f83, 0f00000000;
	fma.rn.f32 	%f85, %f82, 0f37CBAC00, 0fBAB607ED;
	selp.f32 	%f86, %f85, 0fB94D4153, %p11;
	selp.f32 	%f87, 0f3D2AAABB, 0f3C0885E4, %p11;
	fma.rn.f32 	%f88, %f86, %f82, %f87;
	selp.f32 	%f89, 0fBEFFFFFF, 0fBE2AAAA8, %p11;
	fma.rn.f32 	%f90, %f88, %f82, %f89;
	fma.rn.f32 	%f91, %f90, %f84, %f83;
	and.b32  	%r239, %r571, 2;
	setp.eq.s32 	%p12, %r239, 0;
	mov.f32 	%f92, 0f00000000;
	sub.f32 	%f93, %f92, %f91;
	selp.f32 	%f7, %f91, %f93, %p12;
	mov.u32 	%r575, %r583;
	mov.f32 	%f356, %f358;
	@%p4 bra 	$L__BB0_18;
	setp.neu.f32 	%p13, %f3, 0f7F800000;
	@%p13 bra 	$L__BB0_13;
	mov.f32 	%f96, 0f00000000;
	mul.rn.f32 	%f356, %f1, %f96;
	mov.b32 	%r575, 0;
	bra.uni 	$L__BB0_18;
$L__BB0_13:
	mov.b32 	%r17, %f1;
	shl.b32 	%r241, %r17, 8;
	or.b32  	%r18, %r241, -2147483648;
	mov.b64 	%rd257, 0;
	mov.b32 	%r572, 0;
$L__BB0_14:
	.pragma "nounroll";
	mul.wide.u32 	%rd88, %r572, 4;
	mov.u64 	%rd89, __cudart_i2opi_f;
	add.s64 	%rd90, %rd89, %rd88;
	ld.global.nc.u32 	%r242, [%rd90];
	mad.wide.u32 	%rd91, %r242, %r18, %rd257;
	shr.u64 	%rd257, %rd91, 32;
	add.s64 	%rd92, %rd7, %rd88;
	st.local.u32 	[%rd92], %rd91;
	add.s32 	%r572, %r572, 1;
	setp.ne.s32 	%p14, %r572, 6;
	@%p14 bra 	$L__BB0_14;
	shr.u32 	%r243, %r17, 23;
	st.local.u32 	[%rd7+24], %rd257;
	and.b32  	%r21, %r243, 31;
	and.b32  	%r244, %r243, 224;
	add.s32 	%r245, %r244, -128;
	shr.u32 	%r246, %r245, 5;
	mul.wide.u32 	%rd93, %r246, 4;
	sub.s64 	%rd21, %rd7, %rd93;
	ld.local.u32 	%r573, [%rd21+24];
	ld.local.u32 	%r574, [%rd21+20];
	setp.eq.s32 	%p15, %r21, 0;
	@%p15 bra 	$L__BB0_17;
	shf.l.wrap.b32 	%r573, %r574, %r573, %r21;
	ld.local.u32 	%r247, [%rd21+16];
	shf.l.wrap.b32 	%r574, %r247, %r574, %r21;
$L__BB0_17:
	shr.u32 	%r248, %r573, 30;
	shf.l.wrap.b32 	%r249, %r574, %r573, 2;
	shl.b32 	%r250, %r574, 2;
	shr.u32 	%r251, %r249, 31;
	add.s32 	%r252, %r251, %r248;
	neg.s32 	%r253, %r252;
	setp.lt.s32 	%p16, %r17, 0;
	selp.b32 	%r575, %r253, %r252, %p16;
	xor.b32  	%r254, %r249, %r17;
	shr.s32 	%r255, %r249, 31;
	xor.b32  	%r256, %r255, %r249;
	xor.b32  	%r257, %r255, %r250;
	cvt.u64.u32 	%rd94, %r256;
	shl.b64 	%rd95, %rd94, 32;
	cvt.u64.u32 	%rd96, %r257;
	or.b64  	%rd97, %rd95, %rd96;
	cvt.rn.f64.s64 	%fd3, %rd97;
	mul.f64 	%fd4, %fd3, 0d3BF921FB54442D19;
	cvt.rn.f32.f64 	%f94, %fd4;
	neg.f32 	%f95, %f94;
	setp.lt.s32 	%p17, %r254, 0;
	selp.f32 	%f356, %f95, %f94, %p17;
$L__BB0_18:
	mul.rn.f32 	%f97, %f356, %f356;
	and.b32  	%r259, %r575, 1;
	setp.eq.b32 	%p19, %r259, 1;
	selp.f32 	%f98, 0f3F800000, %f356, %p19;
	fma.rn.f32 	%f99, %f97, %f98, 0f00000000;
	fma.rn.f32 	%f100, %f97, 0f37CBAC00, 0fBAB607ED;
	selp.f32 	%f101, %f100, 0fB94D4153, %p19;
	selp.f32 	%f102, 0f3D2AAABB, 0f3C0885E4, %p19;
	fma.rn.f32 	%f103, %f101, %f97, %f102;
	selp.f32 	%f104, 0fBEFFFFFF, 0fBE2AAAA8, %p19;
	fma.rn.f32 	%f105, %f103, %f97, %f104;
	fma.rn.f32 	%f106, %f105, %f99, %f98;
	and.b32  	%r260, %r575, 2;
	setp.eq.s32 	%p20, %r260, 0;
	mov.f32 	%f107, 0f00000000;
	sub.f32 	%f108, %f107, %f106;
	selp.f32 	%f109, %f106, %f108, %p20;
	mul.f32 	%f11, %f7, %f109;
	mov.u32 	%r579, %r583;
	mov.f32 	%f357, %f358;
	@%p4 bra 	$L__BB0_26;
	setp.neu.f32 	%p21, %f3, 0f7F800000;
	@%p21 bra 	$L__BB0_21;
	mov.f32 	%f112, 0f00000000;
	mul.rn.f32 	%f357, %f1, %f112;
	mov.b32 	%r579, 0;
	bra.uni 	$L__BB0_26;
$L__BB0_21:
	mov.b32 	%r30, %f1;
	shl.b32 	%r262, %r30, 8;
	or.b32  	%r31, %r262, -2147483648;
	mov.b64 	%rd258, 0;
	mov.b32 	%r576, 0;
$L__BB0_22:
	.pragma "nounroll";
	mul.wide.u32 	%rd99, %r576, 4;
	mov.u64 	%rd100, __cudart_i2opi_f;
	add.s64 	%rd101, %rd100, %rd99;
	ld.global.nc.u32 	%r263, [%rd101];
	mad.wide.u32 	%rd102, %r263, %r31, %rd258;
	shr.u64 	%rd258, %rd102, 32;
	add.s64 	%rd103, %rd6, %rd99;
	st.local.u32 	[%rd103], %rd102;
	add.s32 	%r576, %r576, 1;
	setp.ne.s32 	%p22, %r576, 6;
	@%p22 bra 	$L__BB0_22;
	shr.u32 	%r264, %r30, 23;
	st.local.u32 	[%rd6+24], %rd258;
	and.b32  	%r34, %r264, 31;
	and.b32  	%r265, %r264, 224;
	add.s32 	%r266, %r265, -128;
	shr.u32 	%r267, %r266, 5;
	mul.wide.u32 	%rd104, %r267, 4;
	sub.s64 	%rd24, %rd6, %rd104;
	ld.local.u32 	%r577, [%rd24+24];
	ld.local.u32 	%r578, [%rd24+20];
	setp.eq.s32 	%p23, %r34, 0;
	@%p23 bra 	$L__BB0_25;
	shf.l.wrap.b32 	%r577, %r578, %r577, %r34;
	ld.local.u32 	%r268, [%rd24+16];
	shf.l.wrap.b32 	%r578, %r268, %r578, %r34;
$L__BB0_25:
	shr.u32 	%r269, %r577, 30;
	shf.l.wrap.b32 	%r270, %r578, %r577, 2;
	shl.b32 	%r271, %r578, 2;
	shr.u32 	%r272, %r270, 31;
	add.s32 	%r273, %r272, %r269;
	neg.s32 	%r274, %r273;
	setp.lt.s32 	%p24, %r30, 0;
	selp.b32 	%r579, %r274, %r273, %p24;
	xor.b32  	%r275, %r270, %r30;
	shr.s32 	%r276, %r270, 31;
	xor.b32  	%r277, %r276, %r270;
	xor.b32  	%r278, %r276, %r271;
	cvt.u64.u32 	%rd105, %r277;
	shl.b64 	%rd106, %rd105, 32;
	cvt.u64.u32 	%rd107, %r278;
	or.b64  	%rd108, %rd106, %rd107;
	cvt.rn.f64.s64 	%fd5, %rd108;
	mul.f64 	%fd6, %fd5, 0d3BF921FB54442D19;
	cvt.rn.f32.f64 	%f110, %fd6;
	neg.f32 	%f111, %f110;
	setp.lt.s32 	%p25, %r275, 0;
	selp.f32 	%f357, %f111, %f110, %p25;
$L__BB0_26:
	add.s32 	%r280, %r579, 1;
	mul.rn.f32 	%f113, %f357, %f357;
	and.b32  	%r281, %r579, 1;
	setp.eq.b32 	%p27, %r281, 1;
	selp.f32 	%f114, %f357, 0f3F800000, %p27;
	fma.rn.f32 	%f115, %f113, %f114, 0f00000000;
	fma.rn.f32 	%f116, %f113, 0f37CBAC00, 0fBAB607ED;
	selp.f32 	%f117, 0fB94D4153, %f116, %p27;
	selp.f32 	%f118, 0f3C0885E4, 0f3D2AAABB, %p27;
	fma.rn.f32 	%f119, %f117, %f113, %f118;
	selp.f32 	%f120, 0fBE2AAAA8, 0fBEFFFFFF, %p27;
	fma.rn.f32 	%f121, %f119, %f113, %f120;
	fma.rn.f32 	%f122, %f121, %f115, %f114;
	and.b32  	%r282, %r280, 2;
	setp.eq.s32 	%p28, %r282, 0;
	mov.f32 	%f123, 0f00000000;
	sub.f32 	%f124, %f123, %f122;
	selp.f32 	%f15, %f122, %f124, %p28;
	@%p4 bra 	$L__BB0_34;
	setp.neu.f32 	%p29, %f3, 0f7F800000;
	@%p29 bra 	$L__BB0_29;
	mov.f32 	%f127, 0f00000000;
	mul.rn.f32 	%f358, %f1, %f127;
	mov.b32 	%r583, 0;
	bra.uni 	$L__BB0_34;
$L__BB0_29:
	mov.b32 	%r43, %f1;
	shl.b32 	%r284, %r43, 8;
	or.b32  	%r44, %r284, -2147483648;
	mov.b64 	%rd259, 0;
	mov.b32 	%r580, 0;
$L__BB0_30:
	.pragma "nounroll";
	mul.wide.u32 	%rd110, %r580, 4;
	mov.u64 	%rd111, __cudart_i2opi_f;
	add.s64 	%rd112, %rd111, %rd110;
	ld.global.nc.u32 	%r285, [%rd112];
	mad.wide.u32 	%rd113, %r285, %r44, %rd259;
	shr.u64 	%rd259, %rd113, 32;
	add.s64 	%rd114, %rd5, %rd110;
	st.local.u32 	[%rd114], %rd113;
	add.s32 	%r580, %r580, 1;
	setp.ne.s32 	%p30, %r580, 6;
	@%p30 bra 	$L__BB0_30;
	shr.u32 	%r286, %r43, 23;
	st.local.u32 	[%rd5+24], %rd259;
	and.b32  	%r47, %r286, 31;
	and.b32  	%r287, %r286, 224;
	add.s32 	%r288, %r287, -128;
	shr.u32 	%r289, %r288, 5;
	mul.wide.u32 	%rd115, %r289, 4;
	sub.s64 	%rd27, %rd5, %rd115;
	ld.local.u32 	%r581, [%rd27+24];
	ld.local.u32 	%r582, [%rd27+20];
	setp.eq.s32 	%p31, %r47, 0;
	@%p31 bra 	$L__BB0_33;
	shf.l.wrap.b32 	%r581, %r582, %r581, %r47;
	ld.local.u32 	%r290, [%rd27+16];
	shf.l.wrap.b32 	%r582, %r290, %r582, %r47;
$L__BB0_33:
	shr.u32 	%r291, %r581, 30;
	shf.l.wrap.b32 	%r292, %r582, %r581, 2;
	shl.b32 	%r293, %r582, 2;
	shr.u32 	%r294, %r292, 31;
	add.s32 	%r295, %r294, %r291;
	neg.s32 	%r296, %r295;
	setp.lt.s32 	%p32, %r43, 0;
	selp.b32 	%r583, %r296, %r295, %p32;
	xor.b32  	%r297, %r292, %r43;
	shr.s32 	%r298, %r292, 31;
	xor.b32  	%r299, %r298, %r292;
	xor.b32  	%r300, %r298, %r293;
	cvt.u64.u32 	%rd116, %r299;
	shl.b64 	%rd117, %rd116, 32;
	cvt.u64.u32 	%rd118, %r300;
	or.b64  	%rd119, %rd117, %rd118;
	cvt.rn.f64.s64 	%fd7, %rd119;
	mul.f64 	%fd8, %fd7, 0d3BF921FB54442D19;
	cvt.rn.f32.f64 	%f125, %fd8;
	neg.f32 	%f126, %f125;
	setp.lt.s32 	%p33, %r297, 0;
	selp.f32 	%f358, %f126, %f125, %p33;
$L__BB0_34:
	add.s32 	%r302, %r583, 1;
	mul.rn.f32 	%f128, %f358, %f358;
	and.b32  	%r303, %r583, 1;
	setp.eq.b32 	%p34, %r303, 1;
	selp.f32 	%f129, %f358, 0f3F800000, %p34;
	fma.rn.f32 	%f130, %f128, %f129, 0f00000000;
	fma.rn.f32 	%f131, %f128, 0f37CBAC00, 0fBAB607ED;
	selp.f32 	%f132, 0fB94D4153, %f131, %p34;
	selp.f32 	%f133, 0f3C0885E4, 0f3D2AAABB, %p34;
	fma.rn.f32 	%f134, %f132, %f128, %f133;
	selp.f32 	%f135, 0fBE2AAAA8, 0fBEFFFFFF, %p34;
	fma.rn.f32 	%f136, %f134, %f128, %f135;
	fma.rn.f32 	%f137, %f136, %f130, %f129;
	and.b32  	%r304, %r302, 2;
	setp.eq.s32 	%p35, %r304, 0;
	mov.f32 	%f138, 0f00000000;
	sub.f32 	%f139, %f138, %f137;
	selp.f32 	%f140, %f137, %f139, %p35;
	fma.rn.f32 	%f141, %f15, %f140, %f11;
	add.f32 	%f142, %f141, 0fBF800000;
	fma.rn.f32 	%f19, %f1, %f1, %f142;
	ld.global.f32 	%f20, [%rd10];
	mul.f32 	%f143, %f20, 0f3F22F983;
	cvt.rni.s32.f32 	%r599, %f143;
	cvt.rn.f32.s32 	%f144, %r599;
	fma.rn.f32 	%f145, %f144, 0fBFC90FDA, %f20;
	fma.rn.f32 	%f146, %f144, 0fB3A22168, %f145;
	fma.rn.f32 	%f362, %f144, 0fA7C234C5, %f146;
	abs.f32 	%f22, %f20;
	setp.ltu.f32 	%p36, %f22, 0f47CE4780;
	mov.u32 	%r587, %r599;
	mov.f32 	%f359, %f362;
	@%p36 bra 	$L__BB0_42;
	setp.neu.f32 	%p37, %f22, 0f7F800000;
	@%p37 bra 	$L__BB0_37;
	mov.f32 	%f149, 0f00000000;
	mul.rn.f32 	%f359, %f20, %f149;
	mov.b32 	%r587, 0;
	bra.uni 	$L__BB0_42;
$L__BB0_37:
	mov.b32 	%r57, %f20;
	shl.b32 	%r306, %r57, 8;
	or.b32  	%r58, %r306, -2147483648;
	mov.b64 	%rd260, 0;
	mov.b32 	%r584, 0;
$L__BB0_38:
	.pragma "nounroll";
	mul.wide.u32 	%rd121, %r584, 4;
	mov.u64 	%rd122, __cudart_i2opi_f;
	add.s64 	%rd123, %rd122, %rd121;
	ld.global.nc.u32 	%r307, [%rd123];
	mad.wide.u32 	%rd124, %r307, %r58, %rd260;
	shr.u64 	%rd260, %rd124, 32;
	add.s64 	%rd125, %rd4, %rd121;
	st.local.u32 	[%rd125], %rd124;
	add.s32 	%r584, %r584, 1;
	setp.ne.s32 	%p38, %r584, 6;
	@%p38 bra 	$L__BB0_38;
	shr.u32 	%r308, %r57, 23;
	st.local.u32 	[%rd4+24], %rd260;
	and.b32  	%r61, %r308, 31;
	and.b32  	%r309, %r308, 224;
	add.s32 	%r310, %r309, -128;
	shr.u32 	%r311, %r310, 5;
	mul.wide.u32 	%rd126, %r311, 4;
	sub.s64 	%rd30, %rd4, %rd126;
	ld.local.u32 	%r585, [%rd30+24];
	ld.local.u32 	%r586, [%rd30+20];
	setp.eq.s32 	%p39, %r61, 0;
	@%p39 bra 	$L__BB0_41;
	shf.l.wrap.b32 	%r585, %r586, %r585, %r61;
	ld.local.u32 	%r312, [%rd30+16];
	shf.l.wrap.b32 	%r586, %r312, %r586, %r61;
$L__BB0_41:
	shr.u32 	%r313, %r585, 30;
	shf.l.wrap.b32 	%r314, %r586, %r585, 2;
	shl.b32 	%r315, %r586, 2;
	shr.u32 	%r316, %r314, 31;
	add.s32 	%r317, %r316, %r313;
	neg.s32 	%r318, %r317;
	setp.lt.s32 	%p40, %r57, 0;
	selp.b32 	%r587, %r318, %r317, %p40;
	xor.b32  	%r319, %r314, %r57;
	shr.s32 	%r320, %r314, 31;
	xor.b32  	%r321, %r320, %r314;
	xor.b32  	%r322, %r320, %r315;
	cvt.u64.u32 	%rd127, %r321;
	shl.b64 	%rd128, %rd127, 32;
	cvt.u64.u32 	%rd129, %r322;
	or.b64  	%rd130, %rd128, %rd129;
	cvt.rn.f64.s64 	%fd9, %rd130;
	mul.f64 	%fd10, %fd9, 0d3BF921FB54442D19;
	cvt.rn.f32.f64 	%f147, %fd10;
	neg.f32 	%f148, %f147;
	setp.lt.s32 	%p41, %r319, 0;
	selp.f32 	%f359, %f148, %f147, %p41;
$L__BB0_42:
	mul.rn.f32 	%f150, %f359, %f359;
	and.b32  	%r324, %r587, 1;
	setp.eq.b32 	%p43, %r324, 1;
	selp.f32 	%f151, 0f3F800000, %f359, %p43;
	fma.rn.f32 	%f152, %f150, %f151, 0f00000000;
	fma.rn.f32 	%f153, %f150, 0f37CBAC00, 0fBAB607ED;
	selp.f32 	%f154, %f153, 0fB94D4153, %p43;
	selp.f32 	%f155, 0f3D2AAABB, 0f3C0885E4, %p43;
	fma.rn.f32 	%f156, %f154, %f150, %f155;
	selp.f32 	%f157, 0fBEFFFFFF, 0fBE2AAAA8, %p43;
	fma.rn.f32 	%f158, %f156, %f150, %f157;
	fma.rn.f32 	%f159, %f158, %f152, %f151;
	and.b32  	%r325, %r587, 2;
	setp.eq.s32 	%p44, %r325, 0;
	mov.f32 	%f160, 0f00000000;
	sub.f32 	%f161, %f160, %f159;
	selp.f32 	%f26, %f159, %f161, %p44;
	mov.u32 	%r591, %r599;
	mov.f32 	%f360, %f362;
	@%p36 bra 	$L__BB0_50;
	setp.neu.f32 	%p45, %f22, 0f7F800000;
	@%p45 bra 	$L__BB0_45;
	mov.f32 	%f164, 0f00000000;
	mul.rn.f32 	%f360, %f20, %f164;
	mov.b32 	%r591, 0;
	bra.uni 	$L__BB0_50;
$L__BB0_45:
	mov.b32 	%r70, %f20;
	mov.b64 	%rd261, 0;
	mov.b32 	%r588, 0;
$L__BB0_46:
	.pragma "nounroll";
	mul.wide.u32 	%rd132, %r588, 4;
	mov.u64 	%rd133, __cudart_i2opi_f;
	add.s64 	%rd134, %rd133, %rd132;
	ld.global.nc.u32 	%r327, [%rd134];
	shl.b32 	%r328, %r70, 8;
	or.b32  	%r329, %r328, -2147483648;
	mad.wide.u32 	%rd135, %r327, %r329, %rd261;
	shr.u64 	%rd261, %rd135, 32;
	add.s64 	%rd136, %rd3, %rd132;
	st.local.u32 	[%rd136], %rd135;
	add.s32 	%r588, %r588, 1;
	setp.ne.s32 	%p46, %r588, 6;
	@%p46 bra 	$L__BB0_46;
	shr.u32 	%r330, %r70, 23;
	st.local.u32 	[%rd3+24], %rd261;
	and.b32  	%r73, %r330, 31;
	and.b32  	%r331, %r330, 224;
	add.s32 	%r332, %r331, -128;
	shr.u32 	%r333, %r332, 5;
	mul.wide.u32 	%rd137, %r333, 4;
	sub.s64 	%rd33, %rd3, %rd137;
	ld.local.u32 	%r589, [%rd33+24];
	ld.local.u32 	%r590, [%rd33+20];
	setp.eq.s32 	%p47, %r73, 0;
	@%p47 bra 	$L__BB0_49;
	shf.l.wrap.b32 	%r589, %r590, %r589, %r73;
	ld.local.u32 	%r334, [%rd33+16];
	shf.l.wrap.b32 	%r590, %r334, %r590, %r73;
$L__BB0_49:
	shr.u32 	%r335, %r589, 30;
	shf.l.wrap.b32 	%r336, %r590, %r589, 2;
	shl.b32 	%r337, %r590, 2;
	shr.u32 	%r338, %r336, 31;
	add.s32 	%r339, %r338, %r335;
	neg.s32 	%r340, %r339;
	setp.lt.s32 	%p48, %r70, 0;
	selp.b32 	%r591, %r340, %r339, %p48;
	xor.b32  	%r341, %r336, %r70;
	shr.s32 	%r342, %r336, 31;
	xor.b32  	%r343, %r342, %r336;
	xor.b32  	%r344, %r342, %r337;
	cvt.u64.u32 	%rd138, %r343;
	shl.b64 	%rd139, %rd138, 32;
	cvt.u64.u32 	%rd140, %r344;
	or.b64  	%rd141, %rd139, %rd140;
	cvt.rn.f64.s64 	%fd11, %rd141;
	mul.f64 	%fd12, %fd11, 0d3BF921FB54442D19;
	cvt.rn.f32.f64 	%f162, %fd12;
	neg.f32 	%f163, %f162;
	setp.lt.s32 	%p49, %r341, 0;
	selp.f32 	%f360, %f163, %f162, %p49;
$L__BB0_50:
	mul.rn.f32 	%f165, %f360, %f360;
	and.b32  	%r346, %r591, 1;
	setp.eq.b32 	%p51, %r346, 1;
	selp.f32 	%f166, 0f3F800000, %f360, %p51;
	fma.rn.f32 	%f167, %f165, %f166, 0f00000000;
	fma.rn.f32 	%f168, %f165, 0f37CBAC00, 0fBAB607ED;
	selp.f32 	%f169, %f168, 0fB94D4153, %p51;
	selp.f32 	%f170, 0f3D2AAABB, 0f3C0885E4, %p51;
	fma.rn.f32 	%f171, %f169, %f165, %f170;
	selp.f32 	%f172, 0fBEFFFFFF, 0fBE2AAAA8, %p51;
	fma.rn.f32 	%f173, %f171, %f165, %f172;
	fma.rn.f32 	%f174, %f173, %f167, %f166;
	and.b32  	%r347, %r591, 2;
	setp.eq.s32 	%p52, %r347, 0;
	mov.f32 	%f175, 0f00000000;
	sub.f32 	%f176, %f175, %f174;
	selp.f32 	%f177, %f174, %f176, %p52;
	mul.f32 	%f30, %f26, %f177;
	mov.u32 	%r595, %r599;
	mov.f32 	%f361, %f362;
	@%p36 bra 	$L__BB0_58;
	setp.neu.f32 	%p53, %f22, 0f7F800000;
	@%p53 bra 	$L__BB0_53;
	mov.f32 	%f180, 0f00000000;
	mul.rn.f32 	%f361, %f20, %f180;
	mov.b32 	%r595, 0;
	bra.uni 	$L__BB0_58;
$L__BB0_53:
	mov.b32 	%r82, %f20;
	mov.b64 	%rd262, 0;
	mov.b32 	%r592, 0;
$L__BB0_54:
	.pragma "nounroll";
	mul.wide.u32 	%rd143, %r592, 4;
	mov.u64 	%rd144, __cudart_i2opi_f;
	add.s64 	%rd145, %rd144, %rd143;
	ld.global.nc.u32 	%r349, [%rd145];
	shl.b32 	%r350, %r82, 8;
	or.b32  	%r351, %r350, -2147483648;
	mad.wide.u32 	%rd146, %r349, %r351, %rd262;
	shr.u64 	%rd262, %rd146, 32;
	add.s64 	%rd147, %rd2, %rd143;
	st.local.u32 	[%rd147], %rd146;
	add.s32 	%r592, %r592, 1;
	setp.ne.s32 	%p54, %r592, 6;
	@%p54 bra 	$L__BB0_54;
	shr.u32 	%r352, %r82, 23;
	st.local.u32 	[%rd2+24], %rd262;
	and.b32  	%r85, %r352, 31;
	and.b32  	%r353, %r352, 224;
	add.s32 	%r354, %r353, -128;
	shr.u32 	%r355, %r354, 5;
	mul.wide.u32 	%rd148, %r355, 4;
	sub.s64 	%rd36, %rd2, %rd148;
	ld.local.u32 	%r593, [%rd36+24];
	ld.local.u32 	%r594, [%rd36+20];
	setp.eq.s32 	%p55, %r85, 0;
	@%p55 bra 	$L__BB0_57;
	shf.l.wrap.b32 	%r593, %r594, %r593, %r85;
	ld.local.u32 	%r356, [%rd36+16];
	shf.l.wrap.b32 	%r594, %r356, %r594, %r85;
$L__BB0_57:
	shr.u32 	%r357, %r593, 30;
	shf.l.wrap.b32 	%r358, %r594, %r593, 2;
	shl.b32 	%r359, %r594, 2;
	shr.u32 	%r360, %r358, 31;
	add.s32 	%r361, %r360, %r357;
	neg.s32 	%r362, %r361;
	setp.lt.s32 	%p56, %r82, 0;
	selp.b32 	%r595, %r362, %r361, %p56;
	xor.b32  	%r363, %r358, %r82;
	shr.s32 	%r364, %r358, 31;
	xor.b32  	%r365, %r364, %r358;
	xor.b32  	%r366, %r364, %r359;
	cvt.u64.u32 	%rd149, %r365;
	shl.b64 	%rd150, %rd149, 32;
	cvt.u64.u32 	%rd151, %r366;
	or.b64  	%rd152, %rd150, %rd151;
	cvt.rn.f64.s64 	%fd13, %rd152;
	mul.f64 	%fd14, %fd13, 0d3BF921FB54442D19;
	cvt.rn.f32.f64 	%f178, %fd14;
	neg.f32 	%f179, %f178;
	setp.lt.s32 	%p57, %r363, 0;
	selp.f32 	%f361, %f179, %f178, %p57;
$L__BB0_58:
	add.s32 	%r368, %r595, 1;
	mul.rn.f32 	%f181, %f361, %f361;
	and.b32  	%r369, %r595, 1;
	setp.eq.b32 	%p59, %r369, 1;
	selp.f32 	%f182, %f361, 0f3F800000, %p59;
	fma.rn.f32 	%f183, %f181, %f182, 0f00000000;
	fma.rn.f32 	%f184, %f181, 0f37CBAC00, 0fBAB607ED;
	selp.f32 	%f185, 0fB94D4153, %f184, %p59;
	selp.f32 	%f186, 0f3C0885E4, 0f3D2AAABB, %p59;
	fma.rn.f32 	%f187, %f185, %f181, %f186;
	selp.f32 	%f188, 0fBE2AAAA8, 0fBEFFFFFF, %p59;
	fma.rn.f32 	%f189, %f187, %f181, %f188;
	fma.rn.f32 	%f190, %f189, %f183, %f182;
	and.b32  	%r370, %r368, 2;
	setp.eq.s32 	%p60, %r370, 0;
	mov.f32 	%f191, 0f00000000;
	sub.f32 	%f192, %f191, %f190;
	selp.f32 	%f34, %f190, %f192, %p60;
	@%p36 bra 	$L__BB0_66;
	setp.neu.f32 	%p61, %f22, 0f7F800000;
	@%p61 bra 	$L__BB0_61;
	mov.f32 	%f195, 0f00000000;
	mul.rn.f32 	%f362, %f20, %f195;
	mov.b32 	%r599, 0;
	bra.uni 	$L__BB0_66;
$L__BB0_61:
	mov.b32 	%r94, %f20;
	shl.b32 	%r372, %r94, 8;
	or.b32  	%r95, %r372, -2147483648;
	mov.b64 	%rd263, 0;
	mov.b32 	%r596, 0;
$L__BB0_62:
	.pragma "nounroll";
	mul.wide.u32 	%rd154, %r596, 4;
	mov.u64 	%rd155, __cudart_i2opi_f;
	add.s64 	%rd156, %rd155, %rd154;
	ld.global.nc.u32 	%r373, [%rd156];
	mad.wide.u32 	%rd157, %r373, %r95, %rd263;
	shr.u64 	%rd263, %rd157, 32;
	add.s64 	%rd158, %rd1, %rd154;
	st.local.u32 	[%rd158], %rd157;
	add.s32 	%r596, %r596, 1;
	setp.ne.s32 	%p62, %r596, 6;
	@%p62 bra 	$L__BB0_62;
	shr.u32 	%r374, %r94, 23;
	st.local.u32 	[%rd1+24], %rd263;
	and.b32  	%r98, %r374, 31;
	and.b32  	%r375, %r374, 224;
	add.s32 	%r376, %r375, -128;
	shr.u32 	%r377, %r376, 5;
	mul.wide.u32 	%rd159, %r377, 4;
	sub.s64 	%rd39, %rd1, %rd159;
	ld.local.u32 	%r597, [%rd39+24];
	ld.local.u32 	%r598, [%rd39+20];
	setp.eq.s32 	%p63, %r98, 0;
	@%p63 bra 	$L__BB0_65;
	shf.l.wrap.b32 	%r597, %r598, %r597, %r98;
	ld.local.u32 	%r378, [%rd39+16];
	shf.l.wrap.b32 	%r598, %r378, %r598, %r98;
$L__BB0_65:
	shr.u32 	%r379, %r597, 30;
	shf.l.wrap.b32 	%r380, %r598, %r597, 2;
	shl.b32 	%r381, %r598, 2;
	shr.u32 	%r382, %r380, 31;
	add.s32 	%r383, %r382, %r379;
	neg.s32 	%r384, %r383;
	setp.lt.s32 	%p64, %r94, 0;
	selp.b32 	%r599, %r384, %r383, %p64;
	xor.b32  	%r385, %r380, %r94;
	shr.s32 	%r386, %r380, 31;
	xor.b32  	%r387, %r386, %r380;
	xor.b32  	%r388, %r386, %r381;
	cvt.u64.u32 	%rd160, %r387;
	shl.b64 	%rd161, %rd160, 32;
	cvt.u64.u32 	%rd162, %r388;
	or.b64  	%rd163, %rd161, %rd162;
	cvt.rn.f64.s64 	%fd15, %rd163;
	mul.f64 	%fd16, %fd15, 0d3BF921FB54442D19;
	cvt.rn.f32.f64 	%f193, %fd16;
	neg.f32 	%f194, %f193;
	setp.lt.s32 	%p65, %r385, 0;
	selp.f32 	%f362, %f194, %f193, %p65;
$L__BB0_66:
	add.s32 	%r390, %r599, 1;
	mul.rn.f32 	%f196, %f362, %f362;
	and.b32  	%r391, %r599, 1;
	setp.eq.b32 	%p66, %r391, 1;
	selp.f32 	%f197, %f362, 0f3F800000, %p66;
	fma.rn.f32 	%f198, %f196, %f197, 0f00000000;
	fma.rn.f32 	%f199, %f196, 0f37CBAC00, 0fBAB607ED;
	selp.f32 	%f200, 0fB94D4153, %f199, %p66;
	selp.f32 	%f201, 0f3C0885E4, 0f3D2AAABB, %p66;
	fma.rn.f32 	%f202, %f200, %f196, %f201;
	selp.f32 	%f203, 0fBE2AAAA8, 0fBEFFFFFF, %p66;
	fma.rn.f32 	%f204, %f202, %f196, %f203;
	fma.rn.f32 	%f205, %f204, %f198, %f197;
	and.b32  	%r392, %r390, 2;
	setp.eq.s32 	%p67, %r392, 0;
	mov.f32 	%f206, 0f00000000;
	sub.f32 	%f207, %f206, %f205;
	selp.f32 	%f208, %f205, %f207, %p67;
	fma.rn.f32 	%f209, %f34, %f208, %f30;
	add.f32 	%f210, %f209, 0fBF800000;
	fma.rn.f32 	%f211, %f20, %f20, %f210;
	sqrt.rn.f32 	%f212, %f211;
	sqrt.rn.f32 	%f213, %f19;
	add.f32 	%f214, %f213, %f212;
	st.global.f32 	[%rd11], %f214;
	add.s32 	%r107, %r567, %r2;
	setp.ge.s32 	%p68, %r107, %r213;
	@%p68 bra 	$L__BB0_132;
	ld.global.f32 	%f38, [%rd9];
	mul.f32 	%f215, %f38, 0f3F22F983;
	cvt.rni.s32.f32 	%r615, %f215;
	cvt.rn.f32.s32 	%f216, %r615;
	fma.rn.f32 	%f217, %f216, 0fBFC90FDA, %f38;
	fma.rn.f32 	%f218, %f216, 0fB3A22168, %f217;
	fma.rn.f32 	%f366, %f216, 0fA7C234C5, %f218;
	abs.f32 	%f40, %f38;
	setp.ltu.f32 	%p69, %f40, 0f47CE4780;
	mov.u32 	%r603, %r615;
	mov.f32 	%f363, %f366;
	@%p69 bra 	$L__BB0_75;
	setp.eq.f32 	%p70, %f40, 0f7F800000;
	@%p70 bra 	$L__BB0_74;
	mov.b32 	%r109, %f38;
	shl.b32 	%r394, %r109, 8;
	or.b32  	%r110, %r394, -2147483648;
	mov.b64 	%rd264, 0;
	mov.b32 	%r600, 0;
$L__BB0_70:
	.pragma "nounroll";
	mul.wide.u32 	%rd165, %r600, 4;
	mov.u64 	%rd166, __cudart_i2opi_f;
	add.s64 	%rd167, %rd166, %rd165;
	ld.global.nc.u32 	%r395, [%rd167];
	mad.wide.u32 	%rd168, %r395, %r110, %rd264;
	shr.u64 	%rd264, %rd168, 32;
	add.s64 	%rd169, %rd8, %rd165;
	st.local.u32 	[%rd169], %rd168;
	add.s32 	%r600, %r600, 1;
	setp.ne.s32 	%p71, %r600, 6;
	@%p71 bra 	$L__BB0_70;
	shr.u32 	%r396, %r109, 23;
	st.local.u32 	[%rd8+24], %rd264;
	and.b32  	%r113, %r396, 31;
	and.b32  	%r397, %r396, 224;
	add.s32 	%r398, %r397, -128;
	shr.u32 	%r399, %r398, 5;
	mul.wide.u32 	%rd170, %r399, 4;
	sub.s64 	%rd42, %rd8, %rd170;
	ld.local.u32 	%r601, [%rd42+24];
	ld.local.u32 	%r602, [%rd42+20];
	setp.eq.s32 	%p72, %r113, 0;
	@%p72 bra 	$L__BB0_73;
	shf.l.wrap.b32 	%r601, %r602, %r601, %r113;
	ld.local.u32 	%r400, [%rd42+16];
	shf.l.wrap.b32 	%r602, %r400, %r602, %r113;
$L__BB0_73:
	shr.u32 	%r401, %r601, 30;
	shf.l.wrap.b32 	%r402, %r602, %r601, 2;
	shl.b32 	%r403, %r602, 2;
	shr.u32 	%r404, %r402, 31;
	add.s32 	%r405, %r404, %r401;
	neg.s32 	%r406, %r405;
	setp.lt.s32 	%p73, %r109, 0;
	selp.b32 	%r603, %r406, %r405, %p73;
	xor.b32  	%r407, %r402, %r109;
	shr.s32 	%r408, %r402, 31;
	xor.b32  	%r409, %r408, %r402;
	xor.b32  	%r410, %r408, %r403;
	cvt.u64.u32 	%rd171, %r409;
	shl.b64 	%rd172, %rd171, 32;
	cvt.u64.u32 	%rd173, %r410;
	or.b64  	%rd174, %rd172, %rd173;
	cvt.rn.f64.s64 	%fd17, %rd174;
	mul.f64 	%fd18, %fd17, 0d3BF921FB54442D19;
	cvt.rn.f32.f64 	%f219, %fd18;
	neg.f32 	%f220, %f219;
	setp.lt.s32 	%p74, %r407, 0;
	selp.f32 	%f363, %f220, %f219, %p74;
	bra.uni 	$L__BB0_75;
$L__BB0_74:
	mov.f32 	%f221, 0f00000000;
	mul.rn.f32 	%f363, %f38, %f221;
	mov.b32 	%r603, 0;
$L__BB0_75:
	mul.rn.f32 	%f222, %f363, %f363;
	and.b32  	%r412, %r603, 1;
	setp.eq.b32 	%p76, %r412, 1;
	selp.f32 	%f223, 0f3F800000, %f363, %p76;
	fma.rn.f32 	%f224, %f222, %f223, 0f00000000;
	fma.rn.f32 	%f225, %f222, 0f37CBAC00, 0fBAB607ED;
	selp.f32 	%f226, %f225, 0fB94D4153, %p76;
	selp.f32 	%f227, 0f3D2AAABB, 0f3C0885E4, %p76;
	fma.rn.f32 	%f228, %f226, %f222, %f227;
	selp.f32 	%f229, 0fBEFFFFFF, 0fBE2AAAA8, %p76;
	fma.rn.f32 	%f230, %f228, %f222, %f229;
	fma.rn.f32 	%f231, %f230, %f224, %f223;
	and.b32  	%r413, %r603, 2;
	setp.eq.s32 	%p77, %r413, 0;
	mov.f32 	%f232, 0f00000000;
	sub.f32 	%f233, %f232, %f231;
	selp.f32 	%f44, %f231, %f233, %p77;
	mov.u32 	%r607, %r615;
	mov.f32 	%f364, %f366;
	@%p69 bra 	$L__BB0_83;
	setp.eq.f32 	%p78, %f40, 0f7F800000;
	@%p78 bra 	$L__BB0_82;
	mov.b32 	%r122, %f38;
	shl.b32 	%r415, %r122, 8;
	or.b32  	%r123, %r415, -2147483648;
	mov.b64 	%rd265, 0;
	mov.b32 	%r604, 0;
$L__BB0_78:
	.pragma "nounroll";
	mul.wide.u32 	%rd176, %r604, 4;
	mov.u64 	%rd177, __cudart_i2opi_f;
	add.s64 	%rd178, %rd177, %rd176;
	ld.global.nc.u32 	%r416, [%rd178];
	mad.wide.u32 	%rd179, %r416, %r123, %rd265;
	shr.u64 	%rd265, %rd179, 32;
	add.s64 	%rd180, %rd7, %rd176;
	st.local.u32 	[%rd180], %rd179;
	add.s32 	%r604, %r604, 1;
	setp.ne.s32 	%p79, %r604, 6;
	@%p79 bra 	$L__BB0_78;
	shr.u32 	%r417, %r122, 23;
	st.local.u32 	[%rd7+24], %rd265;
	and.b32  	%r126, %r417, 31;
	and.b32  	%r418, %r417, 224;
	add.s32 	%r419, %r418, -128;
	shr.u32 	%r420, %r419, 5;
	mul.wide.u32 	%rd181, %r420, 4;
	sub.s64 	%rd45, %rd7, %rd181;
	ld.local.u32 	%r605, [%rd45+24];
	ld.local.u32 	%r606, [%rd45+20];
	setp.eq.s32 	%p80, %r126, 0;
	@%p80 bra 	$L__BB0_81;
	shf.l.wrap.b32 	%r605, %r606, %r605, %r126;
	ld.local.u32 	%r421, [%rd45+16];
	shf.l.wrap.b32 	%r606, %r421, %r606, %r126;
$L__BB0_81:
	shr.u32 	%r422, %r605, 30;
	shf.l.wrap.b32 	%r423, %r606, %r605, 2;
	shl.b32 	%r424, %r606, 2;
	shr.u32 	%r425, %r423, 31;
	add.s32 	%r426, %r425, %r422;
	neg.s32 	%r427, %r426;
	setp.lt.s32 	%p81, %r122, 0;
	selp.b32 	%r607, %r427, %r426, %p81;
	xor.b32  	%r428, %r423, %r122;
	shr.s32 	%r429, %r423, 31;
	xor.b32  	%r430, %r429, %r423;
	xor.b32  	%r431, %r429, %r424;
	cvt.u64.u32 	%rd182, %r430;
	shl.b64 	%rd183, %rd182, 32;
	cvt.u64.u32 	%rd184, %r431;
	or.b64  	%rd185, %rd183, %rd184;
	cvt.rn.f64.s64 	%fd19, %rd185;
	mul.f64 	%fd20, %fd19, 0d3BF921FB54442D19;
	cvt.rn.f32.f64 	%f234, %fd20;
	neg.f32 	%f235, %f234;
	setp.lt.s32 	%p82, %r428, 0;
	selp.f32 	%f364, %f235, %f234, %p82;
	bra.uni 	$L__BB0_83;
$L__BB0_82:
	mov.f32 	%f236, 0f00000000;
	mul.rn.f32 	%f364, %f38, %f236;
	mov.b32 	%r607, 0;
$L__BB0_83:
	mul.rn.f32 	%f237, %f364, %f364;
	and.b32  	%r433, %r607, 1;
	setp.eq.b32 	%p84, %r433, 1;
	selp.f32 	%f238, 0f3F800000, %f364, %p84;
	fma.rn.f32 	%f239, %f237, %f238, 0f00000000;
	fma.rn.f32 	%f240, %f237, 0f37CBAC00, 0fBAB607ED;
	selp.f32 	%f241, %f240, 0fB94D4153, %p84;
	selp.f32 	%f242, 0f3D2AAABB, 0f3C0885E4, %p84;
	fma.rn.f32 	%f243, %f241, %f237, %f242;
	selp.f32 	%f244, 0fBEFFFFFF, 0fBE2AAAA8, %p84;
	fma.rn.f32 	%f245, %f243, %f237, %f244;
	fma.rn.f32 	%f246, %f245, %f239, %f238;
	and.b32  	%r434, %r607, 2;
	setp.eq.s32 	%p85, %r434, 0;
	mov.f32 	%f247, 0f00000000;
	sub.f32 	%f248, %f247, %f246;
	selp.f32 	%f249, %f246, %f248, %p85;
	mul.f32 	%f48, %f44, %f249;
	mov.u32 	%r611, %r615;
	mov.f32 	%f365, %f366;
	@%p69 bra 	$L__BB0_91;
	setp.eq.f32 	%p86, %f40, 0f7F800000;
	@%p86 bra 	$L__BB0_90;
	mov.b32 	%r135, %f38;
	shl.b32 	%r436, %r135, 8;
	or.b32  	%r136, %r436, -2147483648;
	mov.b64 	%rd266, 0;
	mov.b32 	%r608, 0;
$L__BB0_86:
	.pragma "nounroll";
	mul.wide.u32 	%rd187, %r608, 4;
	mov.u64 	%rd188, __cudart_i2opi_f;
	add.s64 	%rd189, %rd188, %rd187;
	ld.global.nc.u32 	%r437, [%rd189];
	mad.wide.u32 	%rd190, %r437, %r136, %rd266;
	shr.u64 	%rd266, %rd190, 32;
	add.s64 	%rd191, %rd6, %rd187;
	st.local.u32 	[%rd191], %rd190;
	add.s32 	%r608, %r608, 1;
	setp.ne.s32 	%p87, %r608, 6;
	@%p87 bra 	$L__BB0_86;
	shr.u32 	%r438, %r135, 23;
	st.local.u32 	[%rd6+24], %rd266;
	and.b32  	%r139, %r438, 31;
	and.b32  	%r439, %r438, 224;
	add.s32 	%r440, %r439, -128;
	shr.u32 	%r441, %r440, 5;
	mul.wide.u32 	%rd192, %r441, 4;
	sub.s64 	%rd48, %rd6, %rd192;
	ld.local.u32 	%r609, [%rd48+24];
	ld.local.u32 	%r610, [%rd48+20];
	setp.eq.s32 	%p88, %r139, 0;
	@%p88 bra 	$L__BB0_89;
	shf.l.wrap.b32 	%r609, %r610, %r609, %r139;
	ld.local.u32 	%r442, [%rd48+16];
	shf.l.wrap.b32 	%r610, %r442, %r610, %r139;
$L__BB0_89:
	shr.u32 	%r443, %r609, 30;
	shf.l.wrap.b32 	%r444, %r610, %r609, 2;
	shl.b32 	%r445, %r610, 2;
	shr.u32 	%r446, %r444, 31;
	add.s32 	%r447, %r446, %r443;
	neg.s32 	%r448, %r447;
	setp.lt.s32 	%p89, %r135, 0;
	selp.b32 	%r611, %r448, %r447, %p89;
	xor.b32  	%r449, %r444, %r135;
	shr.s32 	%r450, %r444, 31;
	xor.b32  	%r451, %r450, %r444;
	xor.b32  	%r452, %r450, %r445;
	cvt.u64.u32 	%rd193, %r451;
	shl.b64 	%rd194, %rd193, 32;
	cvt.u64.u32 	%rd195, %r452;
	or.b64  	%rd196, %rd194, %rd195;
	cvt.rn.f64.s64 	%fd21, %rd196;
	mul.f64 	%fd22, %fd21, 0d3BF921FB54442D19;
	cvt.rn.f32.f64 	%f250, %fd22;
	neg.f32 	%f251, %f250;
	setp.lt.s32 	%p90, %r449, 0;
	selp.f32 	%f365, %f251, %f250, %p90;
	bra.uni 	$L__BB0_91;
$L__BB0_90:
	mov.f32 	%f252, 0f00000000;
	mul.rn.f32 	%f365, %f38, %f252;
	mov.b32 	%r611, 0;
$L__BB0_91:
	add.s32 	%r454, %r611, 1;
	mul.rn.f32 	%f253, %f365, %f365;
	and.b32  	%r455, %r611, 1;
	setp.eq.b32 	%p92, %r455, 1;
	selp.f32 	%f254, %f365, 0f3F800000, %p92;
	fma.rn.f32 	%f255, %f253, %f254, 0f00000000;
	fma.rn.f32 	%f256, %f253, 0f37CBAC00, 0fBAB607ED;
	selp.f32 	%f257, 0fB94D4153, %f256, %p92;
	selp.f32 	%f258, 0f3C0885E4, 0f3D2AAABB, %p92;
	fma.rn.f32 	%f259, %f257, %f253, %f258;
	selp.f32 	%f260, 0fBE2AAAA8, 0fBEFFFFFF, %p92;
	fma.rn.f32 	%f261, %f259, %f253, %f260;
	fma.rn.f32 	%f262, %f261, %f255, %f254;
	and.b32  	%r456, %r454, 2;
	setp.eq.s32 	%p93, %r456, 0;
	mov.f32 	%f263, 0f00000000;
	sub.f32 	%f264, %f263, %f262;
	selp.f32 	%f52, %f262, %f264, %p93;
	@%p69 bra 	$L__BB0_99;
	setp.eq.f32 	%p94, %f40, 0f7F800000;
	@%p94 bra 	$L__BB0_98;
	mov.b32 	%r148, %f38;
	shl.b32 	%r458, %r148, 8;
	or.b32  	%r149, %r458, -2147483648;
	mov.b64 	%rd267, 0;
	mov.b32 	%r612, 0;
$L__BB0_94:
	.pragma "nounroll";
	mul.wide.u32 	%rd198, %r612, 4;
	mov.u64 	%rd199, __cudart_i2opi_f;
	add.s64 	%rd200, %rd199, %rd198;
	ld.global.nc.u32 	%r459, [%rd200];
	mad.wide.u32 	%rd201, %r459, %r149, %rd267;
	shr.u64 	%rd267, %rd201, 32;
	add.s64 	%rd202, %rd5, %rd198;
	st.local.u32 	[%rd202], %rd201;
	add.s32 	%r612, %r612, 1;
	setp.ne.s32 	%p95, %r612, 6;
	@%p95 bra 	$L__BB0_94;
	shr.u32 	%r460, %r148, 23;
	st.local.u32 	[%rd5+24], %rd267;
	and.b32  	%r152, %r460, 31;
	and.b32  	%r461, %r460, 224;
	add.s32 	%r462, %r461, -128;
	shr.u32 	%r463, %r462, 5;
	mul.wide.u32 	%rd203, %r463, 4;
	sub.s64 	%rd51, %rd5, %rd203;
	ld.local.u32 	%r613, [%rd51+24];
	ld.local.u32 	%r614, [%rd51+20];
	setp.eq.s32 	%p96, %r152, 0;
	@%p96 bra 	$L__BB0_97;
	shf.l.wrap.b32 	%r613, %r614, %r613, %r152;
	ld.local.u32 	%r464, [%rd51+16];
	shf.l.wrap.b32 	%r614, %r464, %r614, %r152;
$L__BB0_97:
	shr.u32 	%r465, %r613, 30;
	shf.l.wrap.b32 	%r466, %r614, %r613, 2;
	shl.b32 	%r467, %r614, 2;
	shr.u32 	%r468, %r466, 31;
	add.s32 	%r469, %r468, %r465;
	neg.s32 	%r470, %r469;
	setp.lt.s32 	%p97, %r148, 0;
	selp.b32 	%r615, %r470, %r469, %p97;
	xor.b32  	%r471, %r466, %r148;
	shr.s32 	%r472, %r466, 31;
	xor.b32  	%r473, %r472, %r466;
	xor.b32  	%r474, %r472, %r467;
	cvt.u64.u32 	%rd204, %r473;
	shl.b64 	%rd205, %rd204, 32;
	cvt.u64.u32 	%rd206, %r474;
	or.b64  	%rd207, %rd205, %rd206;
	cvt.rn.f64.s64 	%fd23, %rd207;
	mul.f64 	%fd24, %fd23, 0d3BF921FB54442D19;
	cvt.rn.f32.f64 	%f265, %fd24;
	neg.f32 	%f266, %f265;
	setp.lt.s32 	%p98, %r471, 0;
	selp.f32 	%f366, %f266, %f265, %p98;
	bra.uni 	$L__BB0_99;
$L__BB0_98:
	mov.f32 	%f267, 0f00000000;
	mul.rn.f32 	%f366, %f38, %f267;
	mov.b32 	%r615, 0;
$L__BB0_99:
	add.s32 	%r476, %r615, 1;
	mul.rn.f32 	%f268, %f366, %f366;
	and.b32  	%r477, %r615, 1;
	setp.eq.b32 	%p99, %r477, 1;
	selp.f32 	%f269, %f366, 0f3F800000, %p99;
	fma.rn.f32 	%f270, %f268, %f269, 0f00000000;
	fma.rn.f32 	%f271, %f268, 0f37CBAC00, 0fBAB607ED;
	selp.f32 	%f272, 0fB94D4153, %f271, %p99;
	selp.f32 	%f273, 0f3C0885E4, 0f3D2AAABB, %p99;
	fma.rn.f32 	%f274, %f272, %f268, %f273;
	selp.f32 	%f275, 0fBE2AAAA8, 0fBEFFFFFF, %p99;
	fma.rn.f32 	%f276, %f274, %f268, %f275;
	fma.rn.f32 	%f277, %f276, %f270, %f269;
	and.b32  	%r478, %r476, 2;
	setp.eq.s32 	%p100, %r478, 0;
	mov.f32 	%f278, 0f00000000;
	sub.f32 	%f279, %f278, %f277;
	selp.f32 	%f280, %f277, %f279, %p100;
	fma.rn.f32 	%f281, %f52, %f280, %f48;
	add.f32 	%f282, %f281, 0fBF800000;
	fma.rn.f32 	%f56, %f38, %f38, %f282;
	ld.global.f32 	%f57, [%rd10];
	mul.f32 	%f283, %f57, 0f3F22F983;
	cvt.rni.s32.f32 	%r631, %f283;
	cvt.rn.f32.s32 	%f284, %r631;
	fma.rn.f32 	%f285, %f284, 0fBFC90FDA, %f57;
	fma.rn.f32 	%f286, %f284, 0fB3A22168, %f285;
	fma.rn.f32 	%f370, %f284, 0fA7C234C5, %f286;
	abs.f32 	%f59, %f57;
	setp.ltu.f32 	%p101, %f59, 0f47CE4780;
	mov.u32 	%r619, %r631;
	mov.f32 	%f367, %f370;
	@%p101 bra 	$L__BB0_107;
	setp.eq.f32 	%p102, %f59, 0f7F800000;
	@%p102 bra 	$L__BB0_106;
	mov.b32 	%r162, %f57;
	shl.b32 	%r480, %r162, 8;
	or.b32  	%r163, %r480, -2147483648;
	mov.b64 	%rd268, 0;
	mov.b32 	%r616, 0;
$L__BB0_102:
	.pragma "nounroll";
	mul.wide.u32 	%rd209, %r616, 4;
	mov.u64 	%rd210, __cudart_i2opi_f;
	add.s64 	%rd211, %rd210, %rd209;
	ld.global.nc.u32 	%r481, [%rd211];
	mad.wide.u32 	%rd212, %r481, %r163, %rd268;
	shr.u64 	%rd268, %rd212, 32;
	add.s64 	%rd213, %rd4, %rd209;
	st.local.u32 	[%rd213], %rd212;
	add.s32 	%r616, %r616, 1;
	setp.ne.s32 	%p103, %r616, 6;
	@%p103 bra 	$L__BB0_102;
	shr.u32 	%r482, %r162, 23;
	st.local.u32 	[%rd4+24], %rd268;
	and.b32  	%r166, %r482, 31;
	and.b32  	%r483, %r482, 224;
	add.s32 	%r484, %r483, -128;
	shr.u32 	%r485, %r484, 5;
	mul.wide.u32 	%rd214, %r485, 4;
	sub.s64 	%rd54, %rd4, %rd214;
	ld.local.u32 	%r617, [%rd54+24];
	ld.local.u32 	%r618, [%rd54+20];
	setp.eq.s32 	%p104, %r166, 0;
	@%p104 bra 	$L__BB0_105;
	shf.l.wrap.b32 	%r617, %r618, %r617, %r166;
	ld.local.u32 	%r486, [%rd54+16];
	shf.l.wrap.b32 	%r618, %r486, %r618, %r166;
$L__BB0_105:
	shr.u32 	%r487, %r617, 30;
	shf.l.wrap.b32 	%r488, %r618, %r617, 2;
	shl.b32 	%r489, %r618, 2;
	shr.u32 	%r490, %r488, 31;
	add.s32 	%r491, %r490, %r487;
	neg.s32 	%r492, %r491;
	setp.lt.s32 	%p105, %r162, 0;
	selp.b32 	%r619, %r492, %r491, %p105;
	xor.b32  	%r493, %r488, %r162;
	shr.s32 	%r494, %r488, 31;
	xor.b32  	%r495, %r494, %r488;
	xor.b32  	%r496, %r494, %r489;
	cvt.u64.u32 	%rd215, %r495;
	shl.b64 	%rd216, %rd215, 32;
	cvt.u64.u32 	%rd217, %r496;
	or.b64  	%rd218, %rd216, %rd217;
	cvt.rn.f64.s64 	%fd25, %rd218;
	mul.f64 	%fd26, %fd25, 0d3BF921FB54442D19;
	cvt.rn.f32.f64 	%f287, %fd26;
	neg.f32 	%f288, %f287;
	setp.lt.s32 	%p106, %r493, 0;
	selp.f32 	%f367, %f288, %f287, %p106;
	bra.uni 	$L__BB0_107;
$L__BB0_106:
	mov.f32 	%f289, 0f00000000;
	mul.rn.f32 	%f367, %f57, %f289;
	mov.b32 	%r619, 0;
$L__BB0_107:
	mul.rn.f32 	%f290, %f367, %f367;
	and.b32  	%r498, %r619, 1;
	setp.eq.b32 	%p108, %r498, 1;
	selp.f32 	%f291, 0f3F800000, %f367, %p108;
	fma.rn.f32 	%f292, %f290, %f291, 0f00000000;
	fma.rn.f32 	%f293, %f290, 0f37CBAC00, 0fBAB607ED;
	selp.f32 	%f294, %f293, 0fB94D4153, %p108;
	selp.f32 	%f295, 0f3D2AAABB, 0f3C0885E4, %p108;
	fma.rn.f32 	%f296, %f294, %f290, %f295;
	selp.f32 	%f297, 0fBEFFFFFF, 0fBE2AAAA8, %p108;
	fma.rn.f32 	%f298, %f296, %f290, %f297;
	fma.rn.f32 	%f299, %f298, %f292, %f291;
	and.b32  	%r499, %r619, 2;
	setp.eq.s32 	%p109, %r499, 0;
	mov.f32 	%f300, 0f00000000;
	sub.f32 	%f301, %f300, %f299;
	selp.f32 	%f63, %f299, %f301, %p109;
	mov.u32 	%r623, %r631;
	mov.f32 	%f368, %f370;
	@%p101 bra 	$L__BB0_115;
	setp.eq.f32 	%p110, %f59, 0f7F800000;
	@%p110 bra 	$L__BB0_114;
	mov.b32 	%r175, %f57;
	mov.b64 	%rd269, 0;
	mov.b32 	%r620, 0;
$L__BB0_110:
	.pragma "nounroll";
	mul.wide.u32 	%rd220, %r620, 4;
	mov.u64 	%rd221, __cudart_i2opi_f;
	add.s64 	%rd222, %rd221, %rd220;
	ld.global.nc.u32 	%r501, [%rd222];
	shl.b32 	%r502, %r175, 8;
	or.b32  	%r503, %r502, -2147483648;
	mad.wide.u32 	%rd223, %r501, %r503, %rd269;
	shr.u64 	%rd269, %rd223, 32;
	add.s64 	%rd224, %rd3, %rd220;
	st.local.u32 	[%rd224], %rd223;
	add.s32 	%r620, %r620, 1;
	setp.ne.s32 	%p111, %r620, 6;
	@%p111 bra 	$L__BB0_110;
	shr.u32 	%r504, %r175, 23;
	st.local.u32 	[%rd3+24], %rd269;
	and.b32  	%r178, %r504, 31;
	and.b32  	%r505, %r504, 224;
	add.s32 	%r506, %r505, -128;
	shr.u32 	%r507, %r506, 5;
	mul.wide.u32 	%rd225, %r507, 4;
	sub.s64 	%rd57, %rd3, %rd225;
	ld.local.u32 	%r621, [%rd57+24];
	ld.local.u32 	%r622, [%rd57+20];
	setp.eq.s32 	%p112, %r178, 0;
	@%p112 bra 	$L__BB0_113;
	shf.l.wrap.b32 	%r621, %r622, %r621, %r178;
	ld.local.u32 	%r508, [%rd57+16];
	shf.l.wrap.b32 	%r622, %r508, %r622, %r178;
$L__BB0_113:
	shr.u32 	%r509, %r621, 30;
	shf.l.wrap.b32 	%r510, %r622, %r621, 2;
	shl.b32 	%r511, %r622, 2;
	shr.u32 	%r512, %r510, 31;
	add.s32 	%r513, %r512, %r509;
	neg.s32 	%r514, %r513;
	setp.lt.s32 	%p113, %r175, 0;
	selp.b32 	%r623, %r514, %r513, %p113;
	xor.b32  	%r515, %r510, %r175;
	shr.s32 	%r516, %r510, 31;
	xor.b32  	%r517, %r516, %r510;
	xor.b32  	%r518, %r516, %r511;
	cvt.u64.u32 	%rd226, %r517;
	shl.b64 	%rd227, %rd226, 32;
	cvt.u64.u32 	%rd228, %r518;
	or.b64  	%rd229, %rd227, %rd228;
	cvt.rn.f64.s64 	%fd27, %rd229;
	mul.f64 	%fd28, %fd27, 0d3BF921FB54442D19;
	cvt.rn.f32.f64 	%f302, %fd28;
	neg.f32 	%f303, %f302;
	setp.lt.s32 	%p114, %r515, 0;
	selp.f32 	%f368, %f303, %f302, %p114;
	bra.uni 	$L__BB0_115;
$L__BB0_114:
	mov.f32 	%f304, 0f00000000;
	mul.rn.f32 	%f368, %f57, %f304;
	mov.b32 	%r623, 0;
$L__BB0_115:
	mul.rn.f32 	%f305, %f368, %f368;
	and.b32  	%r520, %r623, 1;
	setp.eq.b32 	%p116, %r520, 1;
	selp.f32 	%f306, 0f3F800000, %f368, %p116;
	fma.rn.f32 	%f307, %f305, %f306, 0f00000000;
	fma.rn.f32 	%f308, %f305, 0f37CBAC00, 0fBAB607ED;
	selp.f32 	%f309, %f308, 0fB94D4153, %p116;
	selp.f32 	%f310, 0f3D2AAABB, 0f3C0885E4, %p116;
	fma.rn.f32 	%f311, %f309, %f305, %f310;
	selp.f32 	%f312, 0fBEFFFFFF, 0fBE2AAAA8, %p116;
	fma.rn.f32 	%f313, %f311, %f305, %f312;
	fma.rn.f32 	%f314, %f313, %f307, %f306;
	and.b32  	%r521, %r623, 2;
	setp.eq.s32 	%p117, %r521, 0;
	mov.f32 	%f315, 0f00000000;
	sub.f32 	%f316, %f315, %f314;
	selp.f32 	%f317, %f314, %f316, %p117;
	mul.f32 	%f67, %f63, %f317;
	mov.u32 	%r627, %r631;
	mov.f32 	%f369, %f370;
	@%p101 bra 	$L__BB0_123;
	setp.eq.f32 	%p118, %f59, 0f7F800000;
	@%p118 bra 	$L__BB0_122;
	mov.b32 	%r187, %f57;
	mov.b64 	%rd270, 0;
	mov.b32 	%r624, 0;
$L__BB0_118:
	.pragma "nounroll";
	mul.wide.u32 	%rd231, %r624, 4;
	mov.u64 	%rd232, __cudart_i2opi_f;
	add.s64 	%rd233, %rd232, %rd231;
	ld.global.nc.u32 	%r523, [%rd233];
	shl.b32 	%r524, %r187, 8;
	or.b32  	%r525, %r524, -2147483648;
	mad.wide.u32 	%rd234, %r523, %r525, %rd270;
	shr.u64 	%rd270, %rd234, 32;
	add.s64 	%rd235, %rd2, %rd231;
	st.local.u32 	[%rd235], %rd234;
	add.s32 	%r624, %r624, 1;
	setp.ne.s32 	%p119, %r624, 6;
	@%p119 bra 	$L__BB0_118;
	shr.u32 	%r526, %r187, 23;
	st.local.u32 	[%rd2+24], %rd270;
	and.b32  	%r190, %r526, 31;
	and.b32  	%r527, %r526, 224;
	add.s32 	%r528, %r527, -128;
	shr.u32 	%r529, %r528, 5;
	mul.wide.u32 	%rd236, %r529, 4;
	sub.s64 	%rd60, %rd2, %rd236;
	ld.local.u32 	%r625, [%rd60+24];
	ld.local.u32 	%r626, [%rd60+20];
	setp.eq.s32 	%p120, %r190, 0;
	@%p120 bra 	$L__BB0_121;
	shf.l.wrap.b32 	%r625, %r626, %r625, %r190;
	ld.local.u32 	%r530, [%rd60+16];
	shf.l.wrap.b32 	%r626, %r530, %r626, %r190;
$L__BB0_121:
	shr.u32 	%r531, %r625, 30;
	shf.l.wrap.b32 	%r532, %r626, %r625, 2;
	shl.b32 	%r533, %r626, 2;
	shr.u32 	%r534, %r532, 31;
	add.s32 	%r535, %r534, %r531;
	neg.s32 	%r536, %r535;
	setp.lt.s32 	%p121, %r187, 0;
	selp.b32 	%r627, %r536, %r535, %p121;
	xor.b32  	%r537, %r532, %r187;
	shr.s32 	%r538, %r532, 31;
	xor.b32  	%r539, %r538, %r532;
	xor.b32  	%r540, %r538, %r533;
	cvt.u64.u32 	%rd237, %r539;
	shl.b64 	%rd238, %rd237, 32;
	cvt.u64.u32 	%rd239, %r540;
	or.b64  	%rd240, %rd238, %rd239;
	cvt.rn.f64.s64 	%fd29, %rd240;
	mul.f64 	%fd30, %fd29, 0d3BF921FB54442D19;
	cvt.rn.f32.f64 	%f318, %fd30;
	neg.f32 	%f319, %f318;
	setp.lt.s32 	%p122, %r537, 0;
	selp.f32 	%f369, %f319, %f318, %p122;
	bra.uni 	$L__BB0_123;
$L__BB0_122:
	mov.f32 	%f320, 0f00000000;
	mul.rn.f32 	%f369, %f57, %f320;
	mov.b32 	%r627, 0;
$L__BB0_123:
	add.s32 	%r542, %r627, 1;
	mul.rn.f32 	%f321, %f369, %f369;
	and.b32  	%r543, %r627, 1;
	setp.eq.b32 	%p124, %r543, 1;
	selp.f32 	%f322, %f369, 0f3F800000, %p124;
	fma.rn.f32 	%f323, %f321, %f322, 0f00000000;
	fma.rn.f32 	%f324, %f321, 0f37CBAC00, 0fBAB607ED;
	selp.f32 	%f325, 0fB94D4153, %f324, %p124;
	selp.f32 	%f326, 0f3C0885E4, 0f3D2AAABB, %p124;
	fma.rn.f32 	%f327, %f325, %f321, %f326;
	selp.f32 	%f328, 0fBE2AAAA8, 0fBEFFFFFF, %p124;
	fma.rn.f32 	%f329, %f327, %f321, %f328;
	fma.rn.f32 	%f330, %f329, %f323, %f322;
	and.b32  	%r544, %r542, 2;
	setp.eq.s32 	%p125, %r544, 0;
	mov.f32 	%f331, 0f00000000;
	sub.f32 	%f332, %f331, %f330;
	selp.f32 	%f71, %f330, %f332, %p125;
	@%p101 bra 	$L__BB0_131;
	setp.eq.f32 	%p126, %f59, 0f7F800000;
	@%p126 bra 	$L__BB0_130;
	mov.b32 	%r199, %f57;
	shl.b32 	%r546, %r199, 8;
	or.b32  	%r200, %r546, -2147483648;
	mov.b64 	%rd271, 0;
	mov.b32 	%r628, 0;
$L__BB0_126:
	.pragma "nounroll";
	mul.wide.u32 	%rd242, %r628, 4;
	mov.u64 	%rd243, __cudart_i2opi_f;
	add.s64 	%rd244, %rd243, %rd242;
	ld.global.nc.u32 	%r547, [%rd244];
	mad.wide.u32 	%rd245, %r547, %r200, %rd271;
	shr.u64 	%rd271, %rd245, 32;
	add.s64 	%rd246, %rd1, %rd242;
	st.local.u32 	[%rd246], %rd245;
	add.s32 	%r628, %r628, 1;
	setp.ne.s32 	%p127, %r628, 6;
	@%p127 bra 	$L__BB0_126;
	shr.u32 	%r548, %r199, 23;
	st.local.u32 	[%rd1+24], %rd271;
	and.b32  	%r203, %r548, 31;
	and.b32  	%r549, %r548, 224;
	add.s32 	%r550, %r549, -128;
	shr.u32 	%r551, %r550, 5;
	mul.wide.u32 	%rd247, %r551, 4;
	sub.s64 	%rd63, %rd1, %rd247;
	ld.local.u32 	%r629, [%rd63+24];
	ld.local.u32 	%r630, [%rd63+20];
	setp.eq.s32 	%p128, %r203, 0;
	@%p128 bra 	$L__BB0_129;
	shf.l.wrap.b32 	%r629, %r630, %r629, %r203;
	ld.local.u32 	%r552, [%rd63+16];
	shf.l.wrap.b32 	%r630, %r552, %r630, %r203;
$L__BB0_129:
	shr.u32 	%r553, %r629, 30;
	shf.l.wrap.b32 	%r554, %r630, %r629, 2;
	shl.b32 	%r555, %r630, 2;
	shr.u32 	%r556, %r554, 31;
	add.s32 	%r557, %r556, %r553;
	neg.s32 	%r558, %r557;
	setp.lt.s32 	%p129, %r199, 0;
	selp.b32 	%r631, %r558, %r557, %p129;
	xor.b32  	%r559, %r554, %r199;
	shr.s32 	%r560, %r554, 31;
	xor.b32  	%r561, %r560, %r554;
	xor.b32  	%r562, %r560, %r555;
	cvt.u64.u32 	%rd248, %r561;
	shl.b64 	%rd249, %rd248, 32;
	cvt.u64.u32 	%rd250, %r562;
	or.b64  	%rd251, %rd249, %rd250;
	cvt.rn.f64.s64 	%fd31, %rd251;
	mul.f64 	%fd32, %fd31, 0d3BF921FB54442D19;
	cvt.rn.f32.f64 	%f333, %fd32;
	neg.f32 	%f334, %f333;
	setp.lt.s32 	%p130, %r559, 0;
	selp.f32 	%f370, %f334, %f333, %p130;
	bra.uni 	$L__BB0_131;
$L__BB0_130:
	mov.f32 	%f335, 0f00000000;
	mul.rn.f32 	%f370, %f57, %f335;
	mov.b32 	%r631, 0;
$L__BB0_131:
	add.s32 	%r564, %r631, 1;
	mul.rn.f32 	%f336, %f370, %f370;
	and.b32  	%r565, %r631, 1;
	setp.eq.b32 	%p131, %r565, 1;
	selp.f32 	%f337, %f370, 0f3F800000, %p131;
	fma.rn.f32 	%f338, %f336, %f337, 0f00000000;
	fma.rn.f32 	%f339, %f336, 0f37CBAC00, 0fBAB607ED;
	selp.f32 	%f340, 0fB94D4153, %f339, %p131;
	selp.f32 	%f341, 0f3C0885E4, 0f3D2AAABB, %p131;
	fma.rn.f32 	%f342, %f340, %f336, %f341;
	selp.f32 	%f343, 0fBE2AAAA8, 0fBEFFFFFF, %p131;
	fma.rn.f32 	%f344, %f342, %f336, %f343;
	fma.rn.f32 	%f345, %f344, %f338, %f337;
	and.b32  	%r566, %r564, 2;
	setp.eq.s32 	%p132, %r566, 0;
	mov.f32 	%f346, 0f00000000;
	sub.f32 	%f347, %f346, %f345;
	selp.f32 	%f348, %f345, %f347, %p132;
	fma.rn.f32 	%f349, %f71, %f348, %f67;
	add.f32 	%f350, %f349, 0fBF800000;
	fma.rn.f32 	%f351, %f57, %f57, %f350;
	sqrt.rn.f32 	%f352, %f351;
	sqrt.rn.f32 	%f353, %f56;
	add.f32 	%f354, %f353, %f352;
	st.global.f32 	[%rd11], %f354;
	add.s32 	%r567, %r107, %r2;
	setp.lt.s32 	%p133, %r567, %r213;
	@%p133 bra 	$L__BB0_2;
$L__BB0_132:
	ret;

}


// ===== COMPILED SASS (sm_100) =====

	.target	sm_100

	.elftype	@"ET_EXEC"


//--------------------- .note.nv.tkinfo           --------------------------
	.section	.note.nv.tkinfo,"",@"SHT_NOTE"
	.sectionflags	@"SHF_NOTE_NV_TKINFO"
	.tkinfo
        /*0018*/ 	.word	0x00000002
        /*0030*/ 	.string	""
        /*0030*/ 	.string	"ptxas"
        /*0030*/ 	.string	"Cuda compilation tools, release 13.0, V13.0.88"
        /*0030*/ 	.string	"Build cuda_13.0.r13.0/compiler.36424714_0"
        /*0030*/ 	.string	"-arch sm_100 -m 64 "



//--------------------- .note.nv.cuinfo           --------------------------
	.section	.note.nv.cuinfo,"",@"SHT_NOTE"
	.sectionflags	@"SHF_NOTE_NV_CUINFO"
        /*0018*/ 	.short	0x0002
        /*001a*/ 	.short	0x0064
        /*001c*/ 	.short	0x0082
	.zero		2


//--------------------- .nv.info                  --------------------------
	.section	.nv.info,"",@"SHT_CUDA_INFO"
	.align	4


	//----- nvinfo : EIATTR_REGCOUNT
	.align		4
        /*0000*/ 	.byte	0x04, 0x2f
        /*0002*/ 	.short	(.L_2 - .L_1)
	.align		4
.L_1:
        /*0004*/ 	.word	index@(_Z13addVectorsGPUPfS_S_i)
        /*0008*/ 	.word	0x00000020


	//----- nvinfo : EIATTR_FRAME_SIZE
	.align		4
.L_2:
        /*000c*/ 	.byte	0x04, 0x11
        /*000e*/ 	.short	(.L_4 - .L_3)
	.align		4
.L_3:
        /*0010*/ 	.word	index@($__internal_0_$__cuda_sm20_sqrt_rn_f32_slowpath)
        /*0014*/ 	.word	0x00000000


	//----- nvinfo : EIATTR_FRAME_SIZE
	.align		4
.L_4:
        /*0018*/ 	.byte	0x04, 0x11
        /*001a*/ 	.short	(.L_6 - .L_5)
	.align		4
.L_5:
        /*001c*/ 	.word	index@(_Z13addVectorsGPUPfS_S_i)
        /*0020*/ 	.word	0x00000000


	//----- nvinfo : EIATTR_MIN_STACK_SIZE
	.align		4
.L_6:
        /*0024*/ 	.byte	0x04, 0x12
        /*0026*/ 	.short	(.L_8 - .L_7)
	.align		4
.L_7:
        /*0028*/ 	.word	index@(_Z13addVectorsGPUPfS_S_i)
        /*002c*/ 	.word	0x00000000
.L_8:


//--------------------- .nv.compat                --------------------------
	.section	.nv.compat,"",@"SHT_CUDA_COMPAT_INFO"
	.align	4
        /*0000*/ 	.byte	0x02, 0x09, 0x00, 0x00, 0x02, 0x02, 0x01, 0x00, 0x02, 0x05, 0x05, 0x00, 0x03, 0x07, 0x01, 0x01
        /*0010*/ 	.byte	0x02, 0x03, 0x00, 0x00, 0x02, 0x06, 0x01, 0x00, 0x04, 0x0b, 0x08, 0x00, 0x01, 0x00, 0x00, 0x00
        /*0020*/ 	.byte	0x00, 0x00, 0x00, 0x00


//--------------------- .nv.info._Z13addVectorsGPUPfS_S_i --------------------------
	.section	.nv.info._Z13addVectorsGPUPfS_S_i,"",@"SHT_CUDA_INFO"
	.sectionflags	@""
	.align	4


	//----- nvinfo : EIATTR_CUDA_API_VERSION
	.align		4
        /*0000*/ 	.byte	0x04, 0x37
        /*0002*/ 	.short	(.L_10 - .L_9)
.L_9:
        /*0004*/ 	.word	0x00000082


	//----- nvinfo : EIATTR_KPARAM_INFO
	.align		4
.L_10:
        /*0008*/ 	.byte	0x04, 0x17
        /*000a*/ 	.short	(.L_12 - .L_11)
.L_11:
        /*000c*/ 	.word	0x00000000
        /*0010*/ 	.short	0x0003
        /*0012*/ 	.short	0x0018
        /*0014*/ 	.byte	0x00, 0xf0, 0x11, 0x00


	//----- nvinfo : EIATTR_KPARAM_INFO
	.align		4
.L_12:
        /*0018*/ 	.byte	0x04, 0x17
        /*001a*/ 	.short	(.L_14 - .L_13)
.L_13:
        /*001c*/ 	.word	0x00000000
        /*0020*/ 	.short	0x0002
        /*0022*/ 	.short	0x0010
        /*0024*/ 	.byte	0x00, 0xf5, 0x21, 0x00


	//----- nvinfo : EIATTR_KPARAM_INFO
	.align		4
.L_14:
        /*0028*/ 	.byte	0x04, 0x17
        /*002a*/ 	.short	(.L_16 - .L_15)
.L_15:
        /*002c*/ 	.word	0x00000000
        /*0030*/ 	.short	0x0001
        /*0032*/ 	.short	0x0008
        /*0034*/ 	.byte	0x00, 0xf5, 0x21, 0x00


	//----- nvinfo : EIATTR_KPARAM_INFO
	.align		4
.L_16:
        /*0038*/ 	.byte	0x04, 0x17
        /*003a*/ 	.short	(.L_18 - .L_17)
.L_17:
        /*003c*/ 	.word	0x00000000
        /*0040*/ 	.short	0x0000
        /*0042*/ 	.short	0x0000
        /*0044*/ 	.byte	0x00, 0xf5, 0x21, 0x00


	//----- nvinfo : EIATTR_SPARSE_MMA_MASK
	.align		4
.L_18:
        /*0048*/ 	.byte	0x03, 0x50
        /*004a*/ 	.short	0x0000


	//----- nvinfo : EIATTR_MAXREG_COUNT
	.align		4
        /*004c*/ 	.byte	0x03, 0x1b
        /*004e*/ 	.short	0x00ff


	//----- nvinfo : EIATTR_MERCURY_ISA_VERSION
	.align		4
        /*0050*/ 	.byte	0x03, 0x5f
        /*0052*/ 	.short	0x0101


	//----- nvinfo : EIATTR_VRC_CTA_INIT_COUNT
	.align		4
        /*0054*/ 	.byte	0x02, 0x4a
	.zero		1
	.zero		1


	//----- nvinfo : EIATTR_EXIT_INSTR_OFFSETS
	.align		4
        /*0058*/ 	.byte	0x04, 0x1c
        /*005a*/ 	.short	(.L_20 - .L_19)


	//   ....[0]....
.L_19:
        /*005c*/ 	.word	0x000000a0


	//   ....[1]....
        /*0060*/ 	.word	0x00003db0


	//   ....[2]....
        /*0064*/ 	.word	0x00007aa0


	//----- nvinfo : EIATTR_CRS_STACK_SIZE
	.align		4
.L_20:
        /*0068*/ 	.byte	0x04, 0x1e
        /*006a*/ 	.short	(.L_22 - .L_21)
.L_21:
        /*006c*/ 	.word	0x00000000


	//----- nvinfo : EIATTR_CBANK_PARAM_SIZE
	.align		4
.L_22:
        /*0070*/ 	.byte	0x03, 0x19
        /*0072*/ 	.short	0x001c


	//----- nvinfo : EIATTR_PARAM_CBANK
	.align		4
        /*0074*/ 	.byte	0x04, 0x0a
        /*0076*/ 	.short	(.L_24 - .L_23)
	.align		4
.L_23:
        /*0078*/ 	.word	index@(.nv.constant0._Z13addVectorsGPUPfS_S_i)
        /*007c*/ 	.short	0x0380
        /*007e*/ 	.short	0x001c


	//----- nvinfo : EIATTR_SW_WAR
	.align		4
.L_24:
        /*0080*/ 	.byte	0x04, 0x36
        /*0082*/ 	.short	(.L_26 - .L_25)
.L_25:
        /*0084*/ 	.word	0x00000008
.L_26:


//--------------------- .nv.callgraph             --------------------------
	.section	.nv.callgraph,"",@"SHT_CUDA_CALLGRAPH"
	.align	4
	.sectionentsize	8
	.align		4
        /*0000*/ 	.word	0x00000000
	.align		4
        /*0004*/ 	.word	0xffffffff
	.align		4
        /*0008*/ 	.word	0x00000000
	.align		4
        /*000c*/ 	.word	0xfffffffe
	.align		4
        /*0010*/ 	.word	0x00000000
	.align		4
        /*0014*/ 	.word	0xfffffffd
	.align		4
        /*0018*/ 	.word	0x00000000
	.align		4
        /*001c*/ 	.word	0xfffffffc


//--------------------- .nv.constant4             --------------------------
	.section	.nv.constant4,"a",@progbits
	.align	8
	.align		8
.nv.constant4:
        /*0000*/ 	.dword	__cudart_i2opi_f


//--------------------- .text._Z13addVectorsGPUPfS_S_i --------------------------
	.section	.text._Z13addVectorsGPUPfS_S_i,"ax",@progbits
	.align	128
        .global         _Z13addVectorsGPUPfS_S_i
        .type           _Z13addVectorsGPUPfS_S_i,@function
        .size           _Z13addVectorsGPUPfS_S_i,(.L_x_103 - _Z13addVectorsGPUPfS_S_i)
        .other          _Z13addVectorsGPUPfS_S_i,@"STO_CUDA_ENTRY STV_DEFAULT"
_Z13addVectorsGPUPfS_S_i:
.text._Z13addVectorsGPUPfS_S_i:
[----:B------:R-:W-:Y:S01]  /*0000*/  LDC R1, c[0x0][0x37c] ;  /* 0x0000df00ff017b82 */ /* 0x000fe20000000800 */
[----:B------:R-:W0:Y:S07]  /*0010*/  S2R R9, SR_TID.X ;  /* 0x0000000000097919 */ /* 0x000e2e0000002100 */
[----:B------:R-:W0:Y:S01]  /*0020*/  S2UR UR4, SR_CTAID.X ;  /* 0x00000000000479c3 */ /* 0x000e220000002500 */
[----:B------:R-:W1:Y:S07]  /*0030*/  LDCU UR6, c[0x0][0x398] ;  /* 0x00007300ff0677ac */ /* 0x000e6e0008000800 */
[----:B------:R-:W0:Y:S01]  /*0040*/  LDC R0, c[0x0][0x360] ;  /* 0x0000d800ff007b82 */ /* 0x000e220000000800 */
[----:B------:R-:W2:Y:S01]  /*0050*/  LDCU UR5, c[0x0][0x370] ;  /* 0x00006e00ff0577ac */ /* 0x000ea20008000800 */
[----:B0-----:R-:W-:-:S02]  /*0060*/  IMAD R9, R0, UR4, R9 ;  /* 0x0000000400097c24 */ /* 0x001fc4000f8e0209 */
[----:B--2---:R-:W-:-:S03]  /*0070*/  IMAD R0, R0, UR5, RZ ;  /* 0x0000000500007c24 */ /* 0x004fc6000f8e02ff */
[----:B-1----:R-:W-:-:S04]  /*0080*/  ISETP.GE.AND P0, PT, R9, UR6, PT ;  /* 0x0000000609007c0c */ /* 0x002fc8000bf06270 */
[----:B------:R-:W-:-:S13]  /*0090*/  ISETP.GT.OR P0, PT, R9, 0x2cef, P0 ;  /* 0x00002cef0900780c */ /* 0x000fda0000704670 */
[----:B------:R-:W-:Y:S05]  /*00a0*/  @P0 EXIT ;  /* 0x000000000000094d */ /* 0x000fea0003800000 */
[----:B------:R-:W0:Y:S01]  /*00b0*/  LDC.64 R12, c[0x0][0x380] ;  /* 0x0000e000ff0c7b82 */ /* 0x000e220000000a00 */
[----:B------:R-:W1:Y:S07]  /*00c0*/  LDCU.64 UR6, c[0x0][0x358] ;  /* 0x00006b00ff0677ac */ /* 0x000e6e0008000a00 */
[----:B------:R-:W2:Y:S08]  /*00d0*/  LDC.64 R14, c[0x0][0x388] ;  /* 0x0000e200ff0e7b82 */ /* 0x000eb00000000a00 */
[----:B------:R-:W3:Y:S01]  /*00e0*/  LDC.64 R16, c[0x0][0x390] ;  /* 0x0000e400ff107b82 */ /* 0x000ee20000000a00 */
[----:B0-----:R-:W-:-:S04]  /*00f0*/  IMAD.WIDE R12, R9, 0x4, R12 ;  /* 0x00000004090c7825 */ /* 0x001fc800078e020c */
[----:B--2---:R-:W-:-:S04]  /*0100*/  IMAD.WIDE R14, R9, 0x4, R14 ;  /* 0x00000004090e7825 */ /* 0x004fc800078e020e */
[----:B-1-3--:R-:W-:-:S07]  /*0110*/  IMAD.WIDE R16, R9, 0x4, R16 ;  /* 0x0000000409107825 */ /* 0x00afce00078e0210 */
.L_x_100:
[----:B------:R-:W2:Y:S01]  /*0120*/  LDG.E R10, desc[UR6][R12.64] ;  /* 0x000000060c0a7981 */ /* 0x000ea2000c1e1900 */
[----:B------:R-:W-:Y:S01]  /*0130*/  BSSY.RECONVERGENT B0, `(.L_x_0) ;  /* 0x000006b000007945 */ /* 0x000fe20003800200 */
[C---:B--2---:R-:W-:Y:S01]  /*0140*/  FMUL R22, R10.reuse, 0.63661974668502807617 ;  /* 0x3f22f9830a167820 */ /* 0x044fe20000400000 */
[----:B------:R-:W-:-:S05]  /*0150*/  FSETP.GE.AND P0, PT, |R10|, 105615, PT ;  /* 0x47ce47800a00780b */ /* 0x000fca0003f06200 */
[----:B------:R-:W0:Y:S02]  /*0160*/  F2I.NTZ R22, R22 ;  /* 0x0000001600167305 */ /* 0x000e240000203100 */
[----:B0-----:R-:W-:Y:S01]  /*0170*/  I2FP.F32.S32 R25, R22 ;  /* 0x0000001600197245 */ /* 0x001fe20000201400 */
[----:B------:R-:W-:-:S04]  /*0180*/  IMAD.MOV.U32 R24, RZ, RZ, R22 ;  /* 0x000000ffff187224 */ /* 0x000fc800078e0016 */
[----:B------:R-:W-:-:S04]  /*0190*/  FFMA R8, R25, -1.5707962512969970703, R10 ;  /* 0xbfc90fda19087823 */ /* 0x000fc8000000000a */
[----:B------:R-:W-:-:S04]  /*01a0*/  FFMA R8, R25, -7.5497894158615963534e-08, R8 ;  /* 0xb3a2216819087823 */ /* 0x000fc80000000008 */
[----:B------:R-:W-:Y:S01]  /*01b0*/  FFMA R25, R25, -5.3903029534742383927e-15, R8 ;  /* 0xa7c234c519197823 */ /* 0x000fe20000000008 */
[----:B------:R-:W-:-:S03]  /*01c0*/  P2R R8, PR, RZ, 0x1 ;  /* 0x00000001ff087803 */ /* 0x000fc60000000000 */
[----:B------:R-:W-:Y:S01]  /*01d0*/  IMAD.MOV.U32 R18, RZ, RZ, R25 ;  /* 0x000000ffff127224 */ /* 0x000fe200078e0019 */
[----:B------:R-:W-:Y:S06]  /*01e0*/  @!P0 BRA `(.L_x_1) ;  /* 0x00000004007c8947 */ /* 0x000fec0003800000 */
[----:B------:R-:W-:-:S13]  /*01f0*/  FSETP.NEU.AND P0, PT, |R10|, +INF , PT ;  /* 0x7f8000000a00780b */ /* 0x000fda0003f0d200 */
[----:B------:R-:W-:Y:S01]  /*0200*/  @!P0 FMUL R18, RZ, R10 ;  /* 0x0000000aff128220 */ /* 0x000fe20000400000 */
[----:B------:R-:W-:Y:S01]  /*0210*/  @!P0 IMAD.MOV.U32 R22, RZ, RZ, RZ ;  /* 0x000000ffff168224 */ /* 0x000fe200078e00ff */
[----:B------:R-:W-:Y:S06]  /*0220*/  @!P0 BRA `(.L_x_1) ;  /* 0x00000004006c8947 */ /* 0x000fec0003800000 */
[----:B------:R-:W-:Y:S01]  /*0230*/  IMAD.SHL.U32 R18, R10, 0x100, RZ ;  /* 0x000001000a127824 */ /* 0x000fe200078e00ff */
[----:B------:R-:W0:Y:S01]  /*0240*/  LDCU.64 UR8, c[0x4][URZ] ;  /* 0x01000000ff0877ac */ /* 0x000e220008000a00 */
[----:B------:R-:W-:Y:S02]  /*0250*/  IMAD.MOV.U32 R11, RZ, RZ, RZ ;  /* 0x000000ffff0b7224 */ /* 0x000fe400078e00ff */
[----:B------:R-:W-:Y:S01]  /*0260*/  IMAD.MOV.U32 R22, RZ, RZ, RZ ;  /* 0x000000ffff167224 */ /* 0x000fe200078e00ff */
[----:B------:R-:W-:Y:S01]  /*0270*/  LOP3.LUT R23, R18, 0x80000000, RZ, 0xfc, !PT ;  /* 0x8000000012177812 */ /* 0x000fe200078efcff */
[----:B------:R-:W-:Y:S01]  /*0280*/  UMOV UR5, URZ ;  /* 0x000000ff00057c82 */ /* 0x000fe20008000000 */
[----:B------:R-:W-:-:S05]  /*0290*/  UMOV UR4, URZ ;  /* 0x000000ff00047c82 */ /* 0x000fca0008000000 */
.L_x_2:
[----:B0-----:R-:W-:Y:S02]  /*02a0*/  IMAD.U32 R18, RZ, RZ, UR8 ;  /* 0x00000008ff127e24 */ /* 0x001fe4000f8e00ff */
[----:B------:R-:W-:-:S05]  /*02b0*/  IMAD.U32 R19, RZ, RZ, UR9 ;  /* 0x00000009ff137e24 */ /* 0x000fca000f8e00ff */
[----:B------:R-:W2:Y:S01]  /*02c0*/  LDG.E.CONSTANT R18, desc[UR6][R18.64] ;  /* 0x0000000612127981 */ /* 0x000ea2000c1e9900 */
[----:B------:R-:W-:Y:S01]  /*02d0*/  UIADD3 UR4, UPT, UPT, UR4, 0x1, URZ ;  /* 0x0000000104047890 */ /* 0x000fe2000fffe0ff */
[C---:B------:R-:W-:Y:S01]  /*02e0*/  ISETP.EQ.AND P0, PT, R22.reuse, RZ, PT ;  /* 0x000000ff1600720c */ /* 0x040fe20003f02270 */
[----:B------:R-:W-:Y:S01]  /*02f0*/  UIADD3 UR8, UP1, UPT, UR8, 0x4, URZ ;  /* 0x0000000408087890 */ /* 0x000fe2000ff3e0ff */
[C---:B------:R-:W-:Y:S01]  /*0300*/  ISETP.EQ.AND P1, PT, R22.reuse, 0x4, PT ;  /* 0x000000041600780c */ /* 0x040fe20003f22270 */
[----:B------:R-:W-:Y:S01]  /*0310*/  UISETP.NE.AND UP0, UPT, UR4, 0x6, UPT ;  /* 0x000000060400788c */ /* 0x000fe2000bf05270 */
[C---:B------:R-:W-:Y:S01]  /*0320*/  ISETP.EQ.AND P3, PT, R22.reuse, 0xc, PT ;  /* 0x0000000c1600780c */ /* 0x040fe20003f62270 */
[----:B------:R-:W-:Y:S01]  /*0330*/  UIADD3.X UR9, UPT, UPT, URZ, UR9, URZ, UP1, !UPT ;  /* 0x00000009ff097290 */ /* 0x000fe20008ffe4ff */
[C---:B------:R-:W-:Y:S02]  /*0340*/  ISETP.EQ.AND P4, PT, R22.reuse, 0x10, PT ;  /* 0x000000101600780c */ /* 0x040fe40003f82270 */
[----:B------:R-:W-:Y:S01]  /*0350*/  ISETP.EQ.AND P5, PT, R22, 0x14, PT ;  /* 0x000000141600780c */ /* 0x000fe20003fa2270 */
[----:B--2---:R-:W-:-:S03]  /*0360*/  IMAD.WIDE.U32 R20, R18, R23, RZ ;  /* 0x0000001712147225 */ /* 0x004fc600078e00ff */
[----:B------:R-:W-:-:S04]  /*0370*/  IADD3 R20, P2, PT, R20, R11, RZ ;  /* 0x0000000b14147210 */ /* 0x000fc80007f5e0ff */
[----:B------:R-:W-:Y:S01]  /*0380*/  IADD3.X R11, PT, PT, R21, UR5, RZ, P2, !PT ;  /* 0x00000005150b7c10 */ /* 0x000fe200097fe4ff */
[--C-:B------:R-:W-:Y:S01]  /*0390*/  @P1 IMAD.MOV.U32 R3, RZ, RZ, R20.reuse ;  /* 0x000000ffff031224 */ /* 0x100fe200078e0014 */
[C---:B------:R-:W-:Y:S01]  /*03a0*/  ISETP.EQ.AND P2, PT, R22.reuse, 0x8, PT ;  /* 0x000000081600780c */ /* 0x040fe20003f42270 */
[--C-:B------:R-:W-:Y:S01]  /*03b0*/  @P3 IMAD.MOV.U32 R5, RZ, RZ, R20.reuse ;  /* 0x000000ffff053224 */ /* 0x100fe200078e0014 */
[----:B------:R-:W-:Y:S01]  /*03c0*/  @P0 MOV R2, R20 ;  /* 0x0000001400020202 */ /* 0x000fe20000000f00 */
[--C-:B------:R-:W-:Y:S02]  /*03d0*/  @P4 IMAD.MOV.U32 R6, RZ, RZ, R20.reuse ;  /* 0x000000ffff064224 */ /* 0x100fe400078e0014 */
[----:B------:R-:W-:Y:S02]  /*03e0*/  @P5 IMAD.MOV.U32 R7, RZ, RZ, R20 ;  /* 0x000000ffff075224 */ /* 0x000fe400078e0014 */
[----:B------:R-:W-:-:S06]  /*03f0*/  VIADD R22, R22, 0x4 ;  /* 0x0000000416167836 */ /* 0x000fcc0000000000 */
[----:B------:R-:W-:Y:S01]  /*0400*/  @P2 IMAD.MOV.U32 R4, RZ, RZ, R20 ;  /* 0x000000ffff042224 */ /* 0x000fe200078e0014 */
[----:B------:R-:W-:Y:S06]  /*0410*/  BRA.U UP0, `(.L_x_2) ;  /* 0xfffffffd00a07547 */ /* 0x000fec000b83ffff */
[----:B------:R-:W-:Y:S01]  /*0420*/  SHF.R.U32.HI R18, RZ, 0x17, R10 ;  /* 0x00000017ff127819 */ /* 0x000fe2000001160a */
[----:B------:R-:W-:Y:S03]  /*0430*/  BSSY.RECONVERGENT B1, `(.L_x_3) ;  /* 0x0000028000017945 */ /* 0x000fe60003800200 */
[C---:B------:R-:W-:Y:S02]  /*0440*/  LOP3.LUT R19, R18.reuse, 0xe0, RZ, 0xc0, !PT ;  /* 0x000000e012137812 */ /* 0x040fe400078ec0ff */
[----:B------:R-:W-:-:S03]  /*0450*/  LOP3.LUT P6, RZ, R18, 0x1f, RZ, 0xc0, !PT ;  /* 0x0000001f12ff7812 */ /* 0x000fc600078cc0ff */
[----:B------:R-:W-:-:S05]  /*0460*/  VIADD R19, R19, 0xffffff80 ;  /* 0xffffff8013137836 */ /* 0x000fca0000000000 */
[----:B------:R-:W-:-:S05]  /*0470*/  SHF.R.U32.HI R19, RZ, 0x5, R19 ;  /* 0x00000005ff137819 */ /* 0x000fca0000011613 */
[----:B------:R-:W-:-:S05]  /*0480*/  IMAD.U32 R21, R19, -0x4, RZ ;  /* 0xfffffffc13157824 */ /* 0x000fca00078e00ff */
[C---:B------:R-:W-:Y:S02]  /*0490*/  ISETP.EQ.AND P3, PT, R21.reuse, -0x18, PT ;  /* 0xffffffe81500780c */ /* 0x040fe40003f62270 */
[C---:B------:R-:W-:Y:S02]  /*04a0*/  ISETP.EQ.AND P4, PT, R21.reuse, -0x14, PT ;  /* 0xffffffec1500780c */ /* 0x040fe40003f82270 */
[C---:B------:R-:W-:Y:S02]  /*04b0*/  ISETP.EQ.AND P0, PT, R21.reuse, -0x10, PT ;  /* 0xfffffff01500780c */ /* 0x040fe40003f02270 */
[C---:B------:R-:W-:Y:S02]  /*04c0*/  ISETP.EQ.AND P1, PT, R21.reuse, -0xc, PT ;  /* 0xfffffff41500780c */ /* 0x040fe40003f22270 */
[C---:B------:R-:W-:Y:S02]  /*04d0*/  ISETP.EQ.AND P2, PT, R21.reuse, -0x8, PT ;  /* 0xfffffff81500780c */ /* 0x040fe40003f42270 */
[----:B------:R-:W-:-:S03]  /*04e0*/  ISETP.EQ.AND P5, PT, R21, 0x4, PT ;  /* 0x000000041500780c */ /* 0x000fc60003fa2270 */
[----:B------:R-:W-:Y:S02]  /*04f0*/  @P3 MOV R22, R2 ;  /* 0x0000000200163202 */ /* 0x000fe40000000f00 */
[----:B------:R-:W-:Y:S01]  /*0500*/  @P4 IMAD.MOV.U32 R19, RZ, RZ, R2 ;  /* 0x000000ffff134224 */ /* 0x000fe200078e0002 */
[C---:B------:R-:W-:Y:S01]  /*0510*/  ISETP.EQ.AND P3, PT, R21.reuse, -0x4, PT ;  /* 0xfffffffc1500780c */ /* 0x040fe20003f62270 */
[--C-:B------:R-:W-:Y:S01]  /*0520*/  @P4 IMAD.MOV.U32 R22, RZ, RZ, R3.reuse ;  /* 0x000000ffff164224 */ /* 0x100fe200078e0003 */
[----:B------:R-:W-:Y:S01]  /*0530*/  ISETP.EQ.AND P4, PT, R21, RZ, PT ;  /* 0x000000ff1500720c */ /* 0x000fe20003f82270 */
[----:B------:R-:W-:Y:S02]  /*0540*/  @P0 IMAD.MOV.U32 R19, RZ, RZ, R3 ;  /* 0x000000ffff130224 */ /* 0x000fe400078e0003 */
[--C-:B------:R-:W-:Y:S02]  /*0550*/  @P0 IMAD.MOV.U32 R22, RZ, RZ, R4.reuse ;  /* 0x000000ffff160224 */ /* 0x100fe400078e0004 */
[----:B------:R-:W-:-:S02]  /*0560*/  @P1 IMAD.MOV.U32 R19, RZ, RZ, R4 ;  /* 0x000000ffff131224 */ /* 0x000fc400078e0004 */
[--C-:B------:R-:W-:Y:S02]  /*0570*/  @P1 IMAD.MOV.U32 R22, RZ, RZ, R5.reuse ;  /* 0x000000ffff161224 */ /* 0x100fe400078e0005 */
[----:B------:R-:W-:Y:S02]  /*0580*/  @P2 IMAD.MOV.U32 R19, RZ, RZ, R5 ;  /* 0x000000ffff132224 */ /* 0x000fe400078e0005 */
[----:B------:R-:W-:Y:S01]  /*0590*/  @P2 IMAD.MOV.U32 R22, RZ, RZ, R6 ;  /* 0x000000ffff162224 */ /* 0x000fe200078e0006 */
[----:B------:R-:W-:Y:S01]  /*05a0*/  @P3 MOV R19, R6 ;  /* 0x0000000600133202 */ /* 0x000fe20000000f00 */
[--C-:B------:R-:W-:Y:S02]  /*05b0*/  @P3 IMAD.MOV.U32 R22, RZ, RZ, R7.reuse ;  /* 0x000000ffff163224 */ /* 0x100fe400078e0007 */
[----:B------:R-:W-:Y:S02]  /*05c0*/  @P4 IMAD.MOV.U32 R19, RZ, RZ, R7 ;  /* 0x000000ffff134224 */ /* 0x000fe400078e0007 */
[----:B------:R-:W-:-:S02]  /*05d0*/  @P4 IMAD.MOV.U32 R22, RZ, RZ, R11 ;  /* 0x000000ffff164224 */ /* 0x000fc400078e000b */
[----:B------:R-:W-:Y:S01]  /*05e0*/  @P5 IMAD.MOV.U32 R19, RZ, RZ, R11 ;  /* 0x000000ffff135224 */ /* 0x000fe200078e000b */
[----:B------:R-:W-:Y:S06]  /*05f0*/  @!P6 BRA `(.L_x_4) ;  /* 0x00000000002ce947 */ /* 0x000fec0003800000 */
[----:B------:R-:W-:Y:S01]  /*0600*/  @P0 IMAD.MOV.U32 R20, RZ, RZ, R2 ;  /* 0x000000ffff140224 */ /* 0x000fe200078e0002 */
[----:B------:R-:W-:Y:S01]  /*0610*/  ISETP.EQ.AND P0, PT, R21, 0x8, PT ;  /* 0x000000081500780c */ /* 0x000fe20003f02270 */
[----:B------:R-:W-:Y:S01]  /*0620*/  @P1 IMAD.MOV.U32 R20, RZ, RZ, R3 ;  /* 0x000000ffff141224 */ /* 0x000fe200078e0003 */
[----:B------:R-:W-:Y:S01]  /*0630*/  LOP3.LUT R18, R18, 0x1f, RZ, 0xc0, !PT ;  /* 0x0000001f12127812 */ /* 0x000fe200078ec0ff */
[----:B------:R-:W-:Y:S02]  /*0640*/  @P2 IMAD.MOV.U32 R20, RZ, RZ, R4 ;  /* 0x000000ffff142224 */ /* 0x000fe400078e0004 */
[----:B------:R-:W-:Y:S01]  /*0650*/  @P3 IMAD.MOV.U32 R20, RZ, RZ, R5 ;  /* 0x000000ffff143224 */ /* 0x000fe200078e0005 */
[----:B------:R-:W-:Y:S01]  /*0660*/  @P4 MOV R20, R6 ;  /* 0x0000000600144202 */ /* 0x000fe20000000f00 */
[----:B------:R-:W-:Y:S01]  /*0670*/  @P5 IMAD.MOV.U32 R20, RZ, RZ, R7 ;  /* 0x000000ffff145224 */ /* 0x000fe200078e0007 */
[----:B------:R-:W-:-:S05]  /*0680*/  SHF.L.W.U32.HI R22, R19, R18, R22 ;  /* 0x0000001213167219 */ /* 0x000fca0000010e16 */
[----:B------:R-:W-:-:S05]  /*0690*/  @P0 IMAD.MOV.U32 R20, RZ, RZ, R11 ;  /* 0x000000ffff140224 */ /* 0x000fca00078e000b */
[----:B------:R-:W-:-:S07]  /*06a0*/  SHF.L.W.U32.HI R19, R20, R18, R19 ;  /* 0x0000001214137219 */ /* 0x000fce0000010e13 */
.L_x_4:
[----:B------:R-:W-:Y:S05]  /*06b0*/  BSYNC.RECONVERGENT B1 ;  /* 0x0000000000017941 */ /* 0x000fea0003800200 */
.L_x_3:
[C---:B------:R-:W-:Y:S01]  /*06c0*/  SHF.L.W.U32.HI R11, R19.reuse, 0x2, R22 ;  /* 0x00000002130b7819 */ /* 0x040fe20000010e16 */
[----:B------:R-:W-:Y:S01]  /*06d0*/  IMAD.SHL.U32 R19, R19, 0x4, RZ ;  /* 0x0000000413137824 */ /* 0x000fe200078e00ff */
[----:B------:R-:W-:Y:S01]  /*06e0*/  UMOV UR4, 0x54442d19 ;  /* 0x54442d1900047882 */ /* 0x000fe20000000000 */
[----:B------:R-:W-:Y:S01]  /*06f0*/  UMOV UR5, 0x3bf921fb ;  /* 0x3bf921fb00057882 */ /* 0x000fe20000000000 */
[----:B------:R-:W-:Y:S02]  /*0700*/  SHF.R.S32.HI R20, RZ, 0x1f, R11 ;  /* 0x0000001fff147819 */ /* 0x000fe4000001140b */
[----:B------:R-:W-:Y:S02]  /*0710*/  ISETP.GE.AND P0, PT, R10, RZ, PT ;  /* 0x000000ff0a00720c */ /* 0x000fe40003f06270 */
[C---:B------:R-:W-:Y:S02]  /*0720*/  LOP3.LUT R18, R20.reuse, R19, RZ, 0x3c, !PT ;  /* 0x0000001314127212 */ /* 0x040fe400078e3cff */
[----:B------:R-:W-:-:S02]  /*0730*/  LOP3.LUT R19, R20, R11, RZ, 0x3c, !PT ;  /* 0x0000000b14137212 */ /* 0x000fc400078e3cff */
[----:B------:R-:W-:Y:S02]  /*0740*/  SHF.R.U32.HI R22, RZ, 0x1e, R22 ;  /* 0x0000001eff167819 */ /* 0x000fe40000011616 */
[C---:B------:R-:W-:Y:S02]  /*0750*/  LOP3.LUT R23, R11.reuse, R10, RZ, 0x3c, !PT ;  /* 0x0000000a0b177212 */ /* 0x040fe400078e3cff */
[----:B------:R-:W0:Y:S01]  /*0760*/  I2F.F64.S64 R18, R18 ;  /* 0x0000001200127312 */ /* 0x000e220000301c00 */
[----:B------:R-:W-:Y:S02]  /*0770*/  LEA.HI R22, R11, R22, RZ, 0x1 ;  /* 0x000000160b167211 */ /* 0x000fe400078f08ff */
[----:B------:R-:W-:-:S03]  /*0780*/  ISETP.GE.AND P1, PT, R23, RZ, PT ;  /* 0x000000ff1700720c */ /* 0x000fc60003f26270 */
[----:B------:R-:W-:-:S04]  /*0790*/  IMAD.MOV R11, RZ, RZ, -R22 ;  /* 0x000000ffff0b7224 */ /* 0x000fc800078e0a16 */
[----:B------:R-:W-:Y:S01]  /*07a0*/  @!P0 IMAD.MOV.U32 R22, RZ, RZ, R11 ;  /* 0x000000ffff168224 */ /* 0x000fe200078e000b */
[----:B0-----:R-:W-:-:S10]  /*07b0*/  DMUL R20, R18, UR4 ;  /* 0x0000000412147c28 */ /* 0x001fd40008000000 */
[----:B------:R-:W0:Y:S02]  /*07c0*/  F2F.F32.F64 R20, R20 ;  /* 0x0000001400147310 */ /* 0x000e240000301000 */
[----:B0-----:R-:W-:-:S07]  /*07d0*/  FSEL R18, -R20, R20, !P1 ;  /* 0x0000001414127208 */ /* 0x001fce0004800100 */
.L_x_1:
[----:B------:R-:W-:Y:S05]  /*07e0*/  BSYNC.RECONVERGENT B0 ;  /* 0x0000000000007941 */ /* 0x000fea0003800200 */
.L_x_0:
[----:B------:R-:W-:Y:S02]  /*07f0*/  IMAD.MOV.U32 R20, RZ, RZ, 0x37cbac00 ;  /* 0x37cbac00ff147424 */ /* 0x000fe400078e00ff */
[----:B------:R-:W-:Y:S01]  /*0800*/  FMUL R19, R18, R18 ;  /* 0x0000001212137220 */ /* 0x000fe20000400000 */
[----:B------:R-:W-:Y:S01]  /*0810*/  LOP3.LUT R11, R22, 0x1, RZ, 0xc0, !PT ;  /* 0x00000001160b7812 */ /* 0x000fe200078ec0ff */
[----:B------:R-:W-:Y:S01]  /*0820*/  IMAD.MOV.U32 R28, RZ, RZ, 0x3d2aaabb ;  /* 0x3d2aaabbff1c7424 */ /* 0x000fe200078e00ff */
[----:B------:R-:W-:Y:S01]  /*0830*/  ISETP.NE.AND P2, PT, R8, RZ, PT ;  /* 0x000000ff0800720c */ /* 0x000fe20003f45270 */
[----:B------:R-:W-:Y:S01]  /*0840*/  FFMA R20, R19, R20, -0.0013887860113754868507 ;  /* 0xbab607ed13147423 */ /* 0x000fe20000000014 */
[----:B------:R-:W-:Y:S01]  /*0850*/  ISETP.NE.U32.AND P0, PT, R11, 0x1, PT ;  /* 0x000000010b00780c */ /* 0x000fe20003f05070 */
[----:B------:R-:W-:Y:S01]  /*0860*/  IMAD.MOV.U32 R11, RZ, RZ, 0x3effffff ;  /* 0x3effffffff0b7424 */ /* 0x000fe200078e00ff */
[----:B------:R-:W-:Y:S01]  /*0870*/  LOP3.LUT P1, RZ, R22, 0x2, RZ, 0xc0, !PT ;  /* 0x0000000216ff7812 */ /* 0x000fe2000782c0ff */
[----:B------:R-:W-:Y:S01]  /*0880*/  BSSY.RECONVERGENT B0, `(.L_x_5) ;  /* 0x0000068000007945 */ /* 0x000fe20003800200 */
[----:B------:R-:W-:-:S02]  /*0890*/  FSEL R20, R20, -0.00019574658654164522886, !P0 ;  /* 0xb94d415314147808 */ /* 0x000fc40004000000 */
[----:B------:R-:W-:Y:S02]  /*08a0*/  FSEL R28, R28, 0.0083327032625675201416, !P0 ;  /* 0x3c0885e41c1c7808 */ /* 0x000fe40004000000 */
[----:B------:R-:W-:Y:S01]  /*08b0*/  FSEL R26, R18, 1, P0 ;  /* 0x3f800000121a7808 */ /* 0x000fe20000000000 */
[----:B------:R-:W-:Y:S01]  /*08c0*/  IMAD.MOV.U32 R18, RZ, RZ, R25 ;  /* 0x000000ffff127224 */ /* 0x000fe200078e0019 */
[----:B------:R-:W-:Y:S01]  /*08d0*/  FSEL R23, -R11, -0.16666662693023681641, !P0 ;  /* 0xbe2aaaa80b177808 */ /* 0x000fe20004000100 */
[C---:B------:R-:W-:Y:S02]  /*08e0*/  FFMA R20, R19.reuse, R20, R28 ;  /* 0x0000001413147223 */ /* 0x040fe4000000001c */
[C---:B------:R-:W-:Y:S02]  /*08f0*/  FFMA R21, R19.reuse, R26, RZ ;  /* 0x0000001a13157223 */ /* 0x040fe400000000ff */
[----:B------:R-:W-:Y:S01]  /*0900*/  FFMA R20, R19, R20, R23 ;  /* 0x0000001413147223 */ /* 0x000fe20000000017 */
[----:B------:R-:W-:-:S03]  /*0910*/  MOV R23, R24 ;  /* 0x0000001800177202 */ /* 0x000fc60000000f00 */
[----:B------:R-:W-:-:S04]  /*0920*/  FFMA R26, R21, R20, R26 ;  /* 0x00000014151a7223 */ /* 0x000fc8000000001a */
[----:B------:R-:W-:Y:S01]  /*0930*/  @P1 FADD R26, RZ, -R26 ;  /* 0x8000001aff1a1221 */ /* 0x000fe20000000000 */
[----:B------:R-:W-:Y:S06]  /*0940*/  @!P2 BRA `(.L_x_6) ;  /* 0x00000004006ca947 */ /* 0x000fec0003800000 */
[----:B------:R-:W-:-:S13]  /*0950*/  FSETP.NEU.AND P0, PT, |R10|, +INF , PT ;  /* 0x7f8000000a00780b */ /* 0x000fda0003f0d200 */
[----:B------:R-:W-:Y:S01]  /*0960*/  @!P0 FMUL R18, RZ, R10 ;  /* 0x0000000aff128220 */ /* 0x000fe20000400000 */
[----:B------:R-:W-:Y:S01]  /*0970*/  @!P0 IMAD.MOV.U32 R23, RZ, RZ, RZ ;  /* 0x000000ffff178224 */ /* 0x000fe200078e00ff */
[----:B------:R-:W-:Y:S06]  /*0980*/  @!P0 BRA `(.L_x_6) ;  /* 0x00000004005c8947 */ /* 0x000fec0003800000 */
[----:B------:R-:W0:Y:S01]  /*0990*/  LDC.64 R18, c[0x4][RZ] ;  /* 0x01000000ff127b82 */ /* 0x000e220000000a00 */
[----:B------:R-:W-:Y:S01]  /*09a0*/  IMAD.SHL.U32 R28, R10, 0x100, RZ ;  /* 0x000001000a1c7824 */ /* 0x000fe200078e00ff */
[----:B------:R-:W-:Y:S01]  /*09b0*/  UMOV UR4, URZ ;  /* 0x000000ff00047c82 */ /* 0x000fe20008000000 */
[----:B------:R-:W-:Y:S02]  /*09c0*/  IMAD.MOV.U32 R27, RZ, RZ, RZ ;  /* 0x000000ffff1b7224 */ /* 0x000fe400078e00ff */
[----:B------:R-:W-:Y:S01]  /*09d0*/  IMAD.MOV.U32 R29, RZ, RZ, RZ ;  /* 0x000000ffff1d7224 */ /* 0x000fe200078e00ff */
[----:B------:R-:W-:-:S07]  /*09e0*/  LOP3.LUT R28, R28, 0x80000000, RZ, 0xfc, !PT ;  /* 0x800000001c1c7812 */ /* 0x000fce00078efcff */
.L_x_7:
[----:B0-----:R-:W-:-:S05]  /*09f0*/  IMAD.WIDE.U32 R22, R29, 0x4, R18 ;  /* 0x000000041d167825 */ /* 0x001fca00078e0012 */
[----:B------:R-:W2:Y:S02]  /*0a00*/  LDG.E.CONSTANT R21, desc[UR6][R22.64] ;  /* 0x0000000616157981 */ /* 0x000ea4000c1e9900 */
[----:B--2---:R-:W-:-:S03]  /*0a10*/  IMAD.WIDE.U32 R20, R21, R28, RZ ;  /* 0x0000001c15147225 */ /* 0x004fc600078e00ff */
[----:B------:R-:W-:Y:S01]  /*0a20*/  IADD3 R22, P0, PT, R20, R27, RZ ;  /* 0x0000001b14167210 */ /* 0x000fe20007f1e0ff */
[C---:B------:R-:W-:Y:S02]  /*0a30*/  IMAD.SHL.U32 R20, R29.reuse, 0x4, RZ ;  /* 0x000000041d147824 */ /* 0x040fe400078e00ff */
[----:B------:R-:W-:Y:S01]  /*0a40*/  VIADD R29, R29, 0x1 ;  /* 0x000000011d1d7836 */ /* 0x000fe20000000000 */
[----:B------:R-:W-:Y:S02]  /*0a50*/  IADD3.X R27, PT, PT, R21, UR4, RZ, P0, !PT ;  /* 0x00000004151b7c10 */ /* 0x000fe400087fe4ff */
[C---:B------:R-:W-:Y:S02]  /*0a60*/  ISETP.EQ.AND P5, PT, R20.reuse, RZ, PT ;  /* 0x000000ff1400720c */ /* 0x040fe40003fa2270 */
[C---:B------:R-:W-:Y:S02]  /*0a70*/  ISETP.EQ.AND P0, PT, R20.reuse, 0x4, PT ;  /* 0x000000041400780c */ /* 0x040fe40003f02270 */
[----:B------:R-:W-:-:S02]  /*0a80*/  ISETP.EQ.AND P1, PT, R20, 0x8, PT ;  /* 0x000000081400780c */ /* 0x000fc40003f22270 */
[C---:B------:R-:W-:Y:S02]  /*0a90*/  ISETP.EQ.AND P2, PT, R20.reuse, 0xc, PT ;  /* 0x0000000c1400780c */ /* 0x040fe40003f42270 */
[C---:B------:R-:W-:Y:S02]  /*0aa0*/  ISETP.EQ.AND P3, PT, R20.reuse, 0x10, PT ;  /* 0x000000101400780c */ /* 0x040fe40003f62270 */
[----:B------:R-:W-:-:S03]  /*0ab0*/  ISETP.EQ.AND P4, PT, R20, 0x14, PT ;  /* 0x000000141400780c */ /* 0x000fc60003f82270 */
[--C-:B------:R-:W-:Y:S01]  /*0ac0*/  @P5 IMAD.MOV.U32 R2, RZ, RZ, R22.reuse ;  /* 0x000000ffff025224 */ /* 0x100fe200078e0016 */
[----:B------:R-:W-:Y:S02]  /*0ad0*/  ISETP.NE.AND P5, PT, R29, 0x6, PT ;  /* 0x000000061d00780c */ /* 0x000fe40003fa5270 */
[----:B------:R-:W-:Y:S01]  /*0ae0*/  @P0 MOV R3, R22 ;  /* 0x0000001600030202 */ /* 0x000fe20000000f00 */
[--C-:B------:R-:W-:Y:S02]  /*0af0*/  @P1 IMAD.MOV.U32 R4, RZ, RZ, R22.reuse ;  /* 0x000000ffff041224 */ /* 0x100fe400078e0016 */
[--C-:B------:R-:W-:Y:S02]  /*0b00*/  @P2 IMAD.MOV.U32 R5, RZ, RZ, R22.reuse ;  /* 0x000000ffff052224 */ /* 0x100fe400078e0016 */
[--C-:B------:R-:W-:Y:S02]  /*0b10*/  @P3 IMAD.MOV.U32 R6, RZ, RZ, R22.reuse ;  /* 0x000000ffff063224 */ /* 0x100fe400078e0016 */
[----:B------:R-:W-:-:S04]  /*0b20*/  @P4 IMAD.MOV.U32 R7, RZ, RZ, R22 ;  /* 0x000000ffff074224 */ /* 0x000fc800078e0016 */
[----:B------:R-:W-:Y:S05]  /*0b30*/  @P5 BRA `(.L_x_7) ;  /* 0xfffffffc00ac5947 */ /* 0x000fea000383ffff */
        /* <DEDUP_REMOVED lines=13> */
[--C-:B------:R-:W-:Y:S01]  /*0c10*/  @P3 IMAD.MOV.U32 R22, RZ, RZ, R2.reuse ;  /* 0x000000ffff163224 */ /* 0x100fe200078e0002 */
[C---:B------:R-:W-:Y:S01]  /*0c20*/  ISETP.EQ.AND P3, PT, R21.reuse, -0x4, PT ;  /* 0xfffffffc1500780c */ /* 0x040fe20003f62270 */
[----:B------:R-:W-:Y:S01]  /*0c30*/  @P4 IMAD.MOV.U32 R19, RZ, RZ, R2 ;  /* 0x000000ffff134224 */ /* 0x000fe200078e0002 */
[----:B------:R-:W-:Y:S01]  /*0c40*/  @P4 MOV R22, R3 ;  /* 0x0000000300164202 */ /* 0x000fe20000000f00 */
[----:B------:R-:W-:Y:S01]  /*0c50*/  @P0 IMAD.MOV.U32 R19, RZ, RZ, R3 ;  /* 0x000000ffff130224 */ /* 0x000fe200078e0003 */
[----:B------:R-:W-:Y:S01]  /*0c60*/  ISETP.EQ.AND P4, PT, R21, RZ, PT ;  /* 0x000000ff1500720c */ /* 0x000fe20003f82270 */
[--C-:B------:R-:W-:Y:S02]  /*0c70*/  @P0 IMAD.MOV.U32 R22, RZ, RZ, R4.reuse ;  /* 0x000000ffff160224 */ /* 0x100fe400078e0004 */
[----:B------:R-:W-:Y:S02]  /*0c80*/  @P1 IMAD.MOV.U32 R19, RZ, RZ, R4 ;  /* 0x000000ffff131224 */ /* 0x000fe400078e0004 */
[----:B------:R-:W-:-:S02]  /*0c90*/  @P1 IMAD.MOV.U32 R22, RZ, RZ, R5 ;  /* 0x000000ffff161224 */ /* 0x000fc400078e0005 */
[----:B------:R-:W-:Y:S02]  /*0ca0*/  @P2 IMAD.MOV.U32 R19, RZ, RZ, R5 ;  /* 0x000000ffff132224 */ /* 0x000fe400078e0005 */
[--C-:B------:R-:W-:Y:S02]  /*0cb0*/  @P2 IMAD.MOV.U32 R22, RZ, RZ, R6.reuse ;  /* 0x000000ffff162224 */ /* 0x100fe400078e0006 */
[----:B------:R-:W-:Y:S02]  /*0cc0*/  @P3 IMAD.MOV.U32 R19, RZ, RZ, R6 ;  /* 0x000000ffff133224 */ /* 0x000fe400078e0006 */
[----:B------:R-:W-:Y:S01]  /*0cd0*/  @P3 IMAD.MOV.U32 R22, RZ, RZ, R7 ;  /* 0x000000ffff163224 */ /* 0x000fe200078e0007 */
[----:B------:R-:W-:Y:S01]  /*0ce0*/  @P4 MOV R19, R7 ;  /* 0x0000000700134202 */ /* 0x000fe20000000f00 */
[--C-:B------:R-:W-:Y:S02]  /*0cf0*/  @P4 IMAD.MOV.U32 R22, RZ, RZ, R27.reuse ;  /* 0x000000ffff164224 */ /* 0x100fe400078e001b */
        /* <DEDUP_REMOVED lines=8> */
[----:B------:R-:W-:Y:S01]  /*0d80*/  SHF.L.W.U32.HI R22, R19, R18, R22 ;  /* 0x0000001213167219 */ /* 0x000fe20000010e16 */
[----:B------:R-:W-:Y:S02]  /*0d90*/  @P4 IMAD.MOV.U32 R20, RZ, RZ, R6 ;  /* 0x000000ffff144224 */ /* 0x000fe400078e0006 */
[----:B------:R-:W-:-:S04]  /*0da0*/  @P5 IMAD.MOV.U32 R20, RZ, RZ, R7 ;  /* 0x000000ffff145224 */ /* 0x000fc800078e0007 */
[----:B------:R-:W-:-:S04]  /*0db0*/  @P0 MOV R20, R27 ;  /* 0x0000001b00140202 */ /* 0x000fc80000000f00 */
[----:B------:R-:W-:-:S07]  /*0dc0*/  SHF.L.W.U32.HI R19, R20, R18, R19 ;  /* 0x0000001214137219 */ /* 0x000fce0000010e13 */
.L_x_9:
[----:B------:R-:W-:Y:S05]  /*0dd0*/  BSYNC.RECONVERGENT B1 ;  /* 0x0000000000017941 */ /* 0x000fea0003800200 */
.L_x_8:
        /* <DEDUP_REMOVED lines=18> */
.L_x_6:
[----:B------:R-:W-:Y:S05]  /*0f00*/  BSYNC.RECONVERGENT B0 ;  /* 0x0000000000007941 */ /* 0x000fea0003800200 */
.L_x_5:
[----:B------:R-:W-:Y:S02]  /*0f10*/  IMAD.MOV.U32 R20, RZ, RZ, 0x37cbac00 ;  /* 0x37cbac00ff147424 */ /* 0x000fe400078e00ff */
[----:B------:R-:W-:Y:S01]  /*0f20*/  FMUL R19, R18, R18 ;  /* 0x0000001212137220 */ /* 0x000fe20000400000 */
[C---:B------:R-:W-:Y:S01]  /*0f30*/  LOP3.LUT R21, R23.reuse, 0x1, RZ, 0xc0, !PT ;  /* 0x0000000117157812 */ /* 0x040fe200078ec0ff */
[----:B------:R-:W-:Y:S01]  /*0f40*/  IMAD.MOV.U32 R22, RZ, RZ, 0x3d2aaabb ;  /* 0x3d2aaabbff167424 */ /* 0x000fe200078e00ff */
[----:B------:R-:W-:Y:S01]  /*0f50*/  LOP3.LUT P1, RZ, R23, 0x2, RZ, 0xc0, !PT ;  /* 0x0000000217ff7812 */ /* 0x000fe2000782c0ff */
[----:B------:R-:W-:Y:S01]  /*0f60*/  FFMA R20, R19, R20, -0.0013887860113754868507 ;  /* 0xbab607ed13147423 */ /* 0x000fe20000000014 */
[----:B------:R-:W-:Y:S01]  /*0f70*/  ISETP.NE.U32.AND P0, PT, R21, 0x1, PT ;  /* 0x000000011500780c */ /* 0x000fe20003f05070 */
[----:B------:R-:W-:Y:S01]  /*0f80*/  BSSY.RECONVERGENT B0, `(.L_x_10) ;  /* 0x000006a000007945 */ /* 0x000fe20003800200 */
[----:B------:R-:W-:Y:S02]  /*0f90*/  ISETP.NE.AND P2, PT, R8, RZ, PT ;  /* 0x000000ff0800720c */ /* 0x000fe40003f45270 */
[----:B------:R-:W-:-:S02]  /*0fa0*/  FSEL R20, R20, -0.00019574658654164522886, !P0 ;  /* 0xb94d415314147808 */ /* 0x000fc40004000000 */
[----:B------:R-:W-:Y:S02]  /*0fb0*/  FSEL R22, R22, 0.0083327032625675201416, !P0 ;  /* 0x3c0885e416167808 */ /* 0x000fe40004000000 */
[----:B------:R-:W-:Y:S02]  /*0fc0*/  FSEL R18, R18, 1, P0 ;  /* 0x3f80000012127808 */ /* 0x000fe40000000000 */
[----:B------:R-:W-:Y:S01]  /*0fd0*/  FSEL R23, -R11, -0.16666662693023681641, !P0 ;  /* 0xbe2aaaa80b177808 */ /* 0x000fe20004000100 */
[C---:B------:R-:W-:Y:S02]  /*0fe0*/  FFMA R20, R19.reuse, R20, R22 ;  /* 0x0000001413147223 */ /* 0x040fe40000000016 */
[C---:B------:R-:W-:Y:S02]  /*0ff0*/  FFMA R21, R19.reuse, R18, RZ ;  /* 0x0000001213157223 */ /* 0x040fe400000000ff */
[----:B------:R-:W-:Y:S01]  /*1000*/  FFMA R20, R19, R20, R23 ;  /* 0x0000001413147223 */ /* 0x000fe20000000017 */
[----:B------:R-:W-:-:S03]  /*1010*/  IMAD.MOV.U32 R23, RZ, RZ, R24 ;  /* 0x000000ffff177224 */ /* 0x000fc600078e0018 */
[----:B------:R-:W-:Y:S01]  /*1020*/  FFMA R21, R21, R20, R18 ;  /* 0x0000001415157223 */ /* 0x000fe20000000012 */
[----:B------:R-:W-:-:S03]  /*1030*/  IMAD.MOV.U32 R18, RZ, RZ, R25 ;  /* 0x000000ffff127224 */ /* 0x000fc600078e0019 */
[----:B------:R-:W-:-:S04]  /*1040*/  @P1 FADD R21, RZ, -R21 ;  /* 0x80000015ff151221 */ /* 0x000fc80000000000 */
[----:B------:R-:W-:Y:S01]  /*1050*/  FMUL R26, R26, R21 ;  /* 0x000000151a1a7220 */ /* 0x000fe20000400000 */
[----:B------:R-:W-:Y:S06]  /*1060*/  @!P2 BRA `(.L_x_11) ;  /* 0x00000004006ca947 */ /* 0x000fec0003800000 */
[----:B------:R-:W-:-:S13]  /*1070*/  FSETP.NEU.AND P0, PT, |R10|, +INF , PT ;  /* 0x7f8000000a00780b */ /* 0x000fda0003f0d200 */
[----:B------:R-:W-:Y:S01]  /*1080*/  @!P0 FMUL R18, RZ, R10 ;  /* 0x0000000aff128220 */ /* 0x000fe20000400000 */
[----:B------:R-:W-:Y:S01]  /*1090*/  @!P0 IMAD.MOV.U32 R23, RZ, RZ, RZ ;  /* 0x000000ffff178224 */ /* 0x000fe200078e00ff */
[----:B------:R-:W-:Y:S06]  /*10a0*/  @!P0 BRA `(.L_x_11) ;  /* 0x00000004005c8947 */ /* 0x000fec0003800000 */
[----:B------:R-:W0:Y:S01]  /*10b0*/  LDC.64 R18, c[0x4][RZ] ;  /* 0x01000000ff127b82 */ /* 0x000e220000000a00 */
[----:B------:R-:W-:Y:S01]  /*10c0*/  SHF.L.U32 R28, R10, 0x8, RZ ;  /* 0x000000080a1c7819 */ /* 0x000fe200000006ff */
[----:B------:R-:W-:Y:S01]  /*10d0*/  IMAD.MOV.U32 R27, RZ, RZ, RZ ;  /* 0x000000ffff1b7224 */ /* 0x000fe200078e00ff */
[----:B------:R-:W-:Y:S01]  /*10e0*/  UMOV UR4, URZ ;  /* 0x000000ff00047c82 */ /* 0x000fe20008000000 */
[----:B------:R-:W-:Y:S01]  /*10f0*/  IMAD.MOV.U32 R29, RZ, RZ, RZ ;  /* 0x000000ffff1d7224 */ /* 0x000fe200078e00ff */
[----:B------:R-:W-:-:S07]  /*1100*/  LOP3.LUT R28, R28, 0x80000000, RZ, 0xfc, !PT ;  /* 0x800000001c1c7812 */ /* 0x000fce00078efcff */
.L_x_12:
[----:B0-----:R-:W-:-:S06]  /*1110*/  IMAD.WIDE.U32 R20, R29, 0x4, R18 ;  /* 0x000000041d147825 */ /* 0x001fcc00078e0012 */
        /* <DEDUP_REMOVED lines=13> */
[----:B------:R-:W-:Y:S01]  /*11f0*/  ISETP.NE.AND P5, PT, R29, 0x6, PT ;  /* 0x000000061d00780c */ /* 0x000fe20003fa5270 */
[--C-:B------:R-:W-:Y:S02]  /*1200*/  @P0 IMAD.MOV.U32 R3, RZ, RZ, R20.reuse ;  /* 0x000000ffff030224 */ /* 0x100fe400078e0014 */
[--C-:B------:R-:W-:Y:S02]  /*1210*/  @P1 IMAD.MOV.U32 R4, RZ, RZ, R20.reuse ;  /* 0x000000ffff041224 */ /* 0x100fe400078e0014 */
[--C-:B------:R-:W-:Y:S02]  /*1220*/  @P2 IMAD.MOV.U32 R5, RZ, RZ, R20.reuse ;  /* 0x000000ffff052224 */ /* 0x100fe400078e0014 */
[----:B------:R-:W-:Y:S02]  /*1230*/  @P3 MOV R6, R20 ;  /* 0x0000001400063202 */ /* 0x000fe40000000f00 */
        /* <DEDUP_REMOVED lines=17> */
[----:B------:R-:W-:Y:S02]  /*1350*/  @P4 IMAD.MOV.U32 R19, RZ, RZ, R2 ;  /* 0x000000ffff134224 */ /* 0x000fe400078e0002 */
[--C-:B------:R-:W-:Y:S01]  /*1360*/  @P4 IMAD.MOV.U32 R22, RZ, RZ, R3.reuse ;  /* 0x000000ffff164224 */ /* 0x100fe200078e0003 */
[----:B------:R-:W-:Y:S01]  /*1370*/  ISETP.EQ.AND P4, PT, R21, RZ, PT ;  /* 0x000000ff1500720c */ /* 0x000fe20003f82270 */
[----:B------:R-:W-:Y:S01]  /*1380*/  @P0 IMAD.MOV.U32 R19, RZ, RZ, R3 ;  /* 0x000000ffff130224 */ /* 0x000fe200078e0003 */
[----:B------:R-:W-:Y:S01]  /*1390*/  @P1 MOV R19, R4 ;  /* 0x0000000400131202 */ /* 0x000fe20000000f00 */
[----:B------:R-:W-:Y:S02]  /*13a0*/  @P0 IMAD.MOV.U32 R22, RZ, RZ, R4 ;  /* 0x000000ffff160224 */ /* 0x000fe400078e0004 */
[----:B------:R-:W-:-:S02]  /*13b0*/  @P1 IMAD.MOV.U32 R22, RZ, RZ, R5 ;  /* 0x000000ffff161224 */ /* 0x000fc400078e0005 */
[----:B------:R-:W-:Y:S02]  /*13c0*/  @P2 IMAD.MOV.U32 R19, RZ, RZ, R5 ;  /* 0x000000ffff132224 */ /* 0x000fe400078e0005 */
[--C-:B------:R-:W-:Y:S02]  /*13d0*/  @P2 IMAD.MOV.U32 R22, RZ, RZ, R6.reuse ;  /* 0x000000ffff162224 */ /* 0x100fe400078e0006 */
[----:B------:R-:W-:Y:S02]  /*13e0*/  @P3 IMAD.MOV.U32 R19, RZ, RZ, R6 ;  /* 0x000000ffff133224 */ /* 0x000fe400078e0006 */
[--C-:B------:R-:W-:Y:S02]  /*13f0*/  @P3 IMAD.MOV.U32 R22, RZ, RZ, R7.reuse ;  /* 0x000000ffff163224 */ /* 0x100fe400078e0007 */
[----:B------:R-:W-:Y:S02]  /*1400*/  @P4 IMAD.MOV.U32 R19, RZ, RZ, R7 ;  /* 0x000000ffff134224 */ /* 0x000fe400078e0007 */
[----:B------:R-:W-:-:S02]  /*1410*/  @P4 IMAD.MOV.U32 R22, RZ, RZ, R27 ;  /* 0x000000ffff164224 */ /* 0x000fc400078e001b */
[----:B------:R-:W-:Y:S01]  /*1420*/  @P5 IMAD.MOV.U32 R19, RZ, RZ, R27 ;  /* 0x000000ffff135224 */ /* 0x000fe200078e001b */
[----:B------:R-:W-:Y:S06]  /*1430*/  @!P6 BRA `(.L_x_14) ;  /* 0x00000000002ce947 */ /* 0x000fec0003800000 */
[----:B------:R-:W-:Y:S01]  /*1440*/  @P0 MOV R20, R2 ;  /* 0x0000000200140202 */ /* 0x000fe20000000f00 */
[----:B------:R-:W-:Y:S01]  /*1450*/  @P1 IMAD.MOV.U32 R20, RZ, RZ, R3 ;  /* 0x000000ffff141224 */ /* 0x000fe200078e0003 */
[----:B------:R-:W-:Y:S01]  /*1460*/  ISETP.EQ.AND P0, PT, R21, 0x8, PT ;  /* 0x000000081500780c */ /* 0x000fe20003f02270 */
[----:B------:R-:W-:Y:S01]  /*1470*/  @P2 IMAD.MOV.U32 R20, RZ, RZ, R4 ;  /* 0x000000ffff142224 */ /* 0x000fe200078e0004 */
[----:B------:R-:W-:Y:S01]  /*1480*/  LOP3.LUT R18, R18, 0x1f, RZ, 0xc0, !PT ;  /* 0x0000001f12127812 */ /* 0x000fe200078ec0ff */
[----:B------:R-:W-:Y:S02]  /*1490*/  @P3 IMAD.MOV.U32 R20, RZ, RZ, R5 ;  /* 0x000000ffff143224 */ /* 0x000fe400078e0005 */
[----:B------:R-:W-:Y:S01]  /*14a0*/  @P4 IMAD.MOV.U32 R20, RZ, RZ, R6 ;  /* 0x000000ffff144224 */ /* 0x000fe200078e0006 */
[----:B------:R-:W-:Y:S01]  /*14b0*/  SHF.L.W.U32.HI R22, R19, R18, R22 ;  /* 0x0000001213167219 */ /* 0x000fe20000010e16 */
[----:B------:R-:W-:-:S06]  /*14c0*/  @P5 IMAD.MOV.U32 R20, RZ, RZ, R7 ;  /* 0x000000ffff145224 */ /* 0x000fcc00078e0007 */
[----:B------:R-:W-:-:S05]  /*14d0*/  @P0 IMAD.MOV.U32 R20, RZ, RZ, R27 ;  /* 0x000000ffff140224 */ /* 0x000fca00078e001b */
[----:B------:R-:W-:-:S07]  /*14e0*/  SHF.L.W.U32.HI R19, R20, R18, R19 ;  /* 0x0000001214137219 */ /* 0x000fce0000010e13 */
.L_x_14:
[----:B------:R-:W-:Y:S05]  /*14f0*/  BSYNC.RECONVERGENT B1 ;  /* 0x0000000000017941 */ /* 0x000fea0003800200 */
.L_x_13:
[C-C-:B------:R-:W-:Y:S01]  /*1500*/  SHF.L.W.U32.HI R23, R19.reuse, 0x2, R22.reuse ;  /* 0x0000000213177819 */ /* 0x140fe20000010e16 */
[----:B------:R-:W-:Y:S01]  /*1510*/  IMAD.SHL.U32 R19, R19, 0x4, RZ ;  /* 0x0000000413137824 */ /* 0x000fe200078e00ff */
[----:B------:R-:W-:Y:S01]  /*1520*/  UMOV UR4, 0x54442d19 ;  /* 0x54442d1900047882 */ /* 0x000fe20000000000 */
[----:B------:R-:W-:Y:S01]  /*1530*/  UMOV UR5, 0x3bf921fb ;  /* 0x3bf921fb00057882 */ /* 0x000fe20000000000 */
[----:B------:R-:W-:Y:S02]  /*1540*/  SHF.R.S32.HI R20, RZ, 0x1f, R23 ;  /* 0x0000001fff147819 */ /* 0x000fe40000011417 */
[----:B------:R-:W-:Y:S02]  /*1550*/  SHF.R.U32.HI R22, RZ, 0x1e, R22 ;  /* 0x0000001eff167819 */ /* 0x000fe40000011616 */
[C---:B------:R-:W-:Y:S02]  /*1560*/  LOP3.LUT R18, R20.reuse, R19, RZ, 0x3c, !PT ;  /* 0x0000001314127212 */ /* 0x040fe400078e3cff */
[----:B------:R-:W-:-:S02]  /*1570*/  LOP3.LUT R19, R20, R23, RZ, 0x3c, !PT ;  /* 0x0000001714137212 */ /* 0x000fc400078e3cff */
[----:B------:R-:W-:Y:S02]  /*1580*/  ISETP.GE.AND P1, PT, R10, RZ, PT ;  /* 0x000000ff0a00720c */ /* 0x000fe40003f26270 */
[C---:B------:R-:W-:Y:S02]  /*1590*/  LOP3.LUT R27, R23.reuse, R10, RZ, 0x3c, !PT ;  /* 0x0000000a171b7212 */ /* 0x040fe400078e3cff */
[----:B------:R-:W0:Y:S01]  /*15a0*/  I2F.F64.S64 R18, R18 ;  /* 0x0000001200127312 */ /* 0x000e220000301c00 */
[----:B------:R-:W-:Y:S02]  /*15b0*/  LEA.HI R23, R23, R22, RZ, 0x1 ;  /* 0x0000001617177211 */ /* 0x000fe400078f08ff */
[----:B------:R-:W-:-:S03]  /*15c0*/  ISETP.GE.AND P0, PT, R27, RZ, PT ;  /* 0x000000ff1b00720c */ /* 0x000fc60003f06270 */
[----:B------:R-:W-:-:S05]  /*15d0*/  IMAD.MOV R22, RZ, RZ, -R23 ;  /* 0x000000ffff167224 */ /* 0x000fca00078e0a17 */
[----:B------:R-:W-:Y:S01]  /*15e0*/  @!P1 MOV R23, R22 ;  /* 0x0000001600179202 */ /* 0x000fe20000000f00 */
[----:B0-----:R-:W-:-:S10]  /*15f0*/  DMUL R20, R18, UR4 ;  /* 0x0000000412147c28 */ /* 0x001fd40008000000 */
[----:B------:R-:W0:Y:S02]  /*1600*/  F2F.F32.F64 R20, R20 ;  /* 0x0000001400147310 */ /* 0x000e240000301000 */
[----:B0-----:R-:W-:-:S07]  /*1610*/  FSEL R18, -R20, R20, !P0 ;  /* 0x0000001414127208 */ /* 0x001fce0004000100 */
.L_x_11:
[----:B------:R-:W-:Y:S05]  /*1620*/  BSYNC.RECONVERGENT B0 ;  /* 0x0000000000007941 */ /* 0x000fea0003800200 */
.L_x_10:
[----:B------:R-:W-:Y:S01]  /*1630*/  ISETP.NE.AND P2, PT, R8, RZ, PT ;  /* 0x000000ff0800720c */ /* 0x000fe20003f45270 */
[----:B------:R-:W-:Y:S02]  /*1640*/  IMAD.MOV.U32 R20, RZ, RZ, 0x37cbac00 ;  /* 0x37cbac00ff147424 */ /* 0x000fe400078e00ff */
[----:B------:R-:W-:Y:S01]  /*1650*/  FMUL R8, R18, R18 ;  /* 0x0000001212087220 */ /* 0x000fe20000400000 */
[----:B------:R-:W-:Y:S01]  /*1660*/  LOP3.LUT R21, R23, 0x1, RZ, 0xc0, !PT ;  /* 0x0000000117157812 */ /* 0x000fe200078ec0ff */
[----:B------:R-:W-:Y:S01]  /*1670*/  IMAD.MOV.U32 R22, RZ, RZ, 0x3d2aaabb ;  /* 0x3d2aaabbff167424 */ /* 0x000fe200078e00ff */
[----:B------:R-:W-:Y:S01]  /*1680*/  BSSY.RECONVERGENT B0, `(.L_x_15) ;  /* 0x000006a000007945 */ /* 0x000fe20003800200 */
[----:B------:R-:W-:Y:S01]  /*1690*/  FFMA R19, R8, R20, -0.0013887860113754868507 ;  /* 0xbab607ed08137423 */ /* 0x000fe20000000014 */
[----:B------:R-:W-:Y:S01]  /*16a0*/  ISETP.NE.U32.AND P0, PT, R21, 0x1, PT ;  /* 0x000000011500780c */ /* 0x000fe20003f05070 */
[----:B------:R-:W-:-:S03]  /*16b0*/  VIADD R23, R23, 0x1 ;  /* 0x0000000117177836 */ /* 0x000fc60000000000 */
[----:B------:R-:W-:Y:S02]  /*16c0*/  FSEL R19, R19, -0.00019574658654164522886, P0 ;  /* 0xb94d415313137808 */ /* 0x000fe40000000000 */
[----:B------:R-:W-:Y:S02]  /*16d0*/  FSEL R21, R22, 0.0083327032625675201416, P0 ;  /* 0x3c0885e416157808 */ /* 0x000fe40000000000 */
[----:B------:R-:W-:Y:S02]  /*16e0*/  FSEL R28, -R11, -0.16666662693023681641, P0 ;  /* 0xbe2aaaa80b1c7808 */ /* 0x000fe40000000100 */
[----:B------:R-:W-:Y:S01]  /*16f0*/  LOP3.LUT P1, RZ, R23, 0x2, RZ, 0xc0, !PT ;  /* 0x0000000217ff7812 */ /* 0x000fe2000782c0ff */
[----:B------:R-:W-:Y:S01]  /*1700*/  FFMA R19, R8, R19, R21 ;  /* 0x0000001308137223 */ /* 0x000fe20000000015 */
[----:B------:R-:W-:-:S03]  /*1710*/  FSEL R21, R18, 1, !P0 ;  /* 0x3f80000012157808 */ /* 0x000fc60004000000 */
[C---:B------:R-:W-:Y:S02]  /*1720*/  FFMA R19, R8.reuse, R19, R28 ;  /* 0x0000001308137223 */ /* 0x040fe4000000001c */
[----:B------:R-:W-:-:S04]  /*1730*/  FFMA R8, R8, R21, RZ ;  /* 0x0000001508087223 */ /* 0x000fc800000000ff */
[----:B------:R-:W-:-:S04]  /*1740*/  FFMA R21, R8, R19, R21 ;  /* 0x0000001308157223 */ /* 0x000fc80000000015 */
[----:B------:R-:W-:Y:S01]  /*1750*/  @P1 FADD R21, RZ, -R21 ;  /* 0x80000015ff151221 */ /* 0x000fe20000000000 */
[----:B------:R-:W-:Y:S06]  /*1760*/  @!P2 BRA `(.L_x_16) ;  /* 0x00000004006ca947 */ /* 0x000fec0003800000 */
[----:B------:R-:W-:-:S13]  /*1770*/  FSETP.NEU.AND P0, PT, |R10|, +INF , PT ;  /* 0x7f8000000a00780b */ /* 0x000fda0003f0d200 */
[----:B------:R-:W-:Y:S01]  /*1780*/  @!P0 FMUL R25, RZ, R10 ;  /* 0x0000000aff198220 */ /* 0x000fe20000400000 */
[----:B------:R-:W-:Y:S01]  /*1790*/  @!P0 IMAD.MOV.U32 R24, RZ, RZ, RZ ;  /* 0x000000ffff188224 */ /* 0x000fe200078e00ff */
[----:B------:R-:W-:Y:S06]  /*17a0*/  @!P0 BRA `(.L_x_16) ;  /* 0x00000004005c8947 */ /* 0x000fec0003800000 */
[----:B------:R-:W-:Y:S01]  /*17b0*/  IMAD.SHL.U32 R8, R10, 0x100, RZ ;  /* 0x000001000a087824 */ /* 0x000fe200078e00ff */
[----:B------:R-:W-:Y:S01]  /*17c0*/  UMOV UR4, URZ ;  /* 0x000000ff00047c82 */ /* 0x000fe20008000000 */
[----:B------:R-:W-:Y:S02]  /*17d0*/  IMAD.MOV.U32 R23, RZ, RZ, RZ ;  /* 0x000000ffff177224 */ /* 0x000fe400078e00ff */
[----:B------:R-:W-:Y:S01]  /*17e0*/  IMAD.MOV.U32 R27, RZ, RZ, RZ ;  /* 0x000000ffff1b7224 */ /* 0x000fe200078e00ff */
[----:B------:R-:W-:-:S07]  /*17f0*/  LOP3.LUT R8, R8, 0x80000000, RZ, 0xfc, !PT ;  /* 0x8000000008087812 */ /* 0x000fce00078efcff */
.L_x_17:
[----:B------:R-:W0:Y:S02]  /*1800*/  LDC.64 R18, c[0x4][RZ] ;  /* 0x01000000ff127b82 */ /* 0x000e240000000a00 */
[----:B0-----:R-:W-:-:S05]  /*1810*/  IMAD.WIDE.U32 R24, R27, 0x4, R18 ;  /* 0x000000041b187825 */ /* 0x001fca00078e0012 */
[----:B------:R-:W2:Y:S01]  /*1820*/  LDG.E.CONSTANT R19, desc[UR6][R24.64] ;  /* 0x0000000618137981 */ /* 0x000ea2000c1e9900 */
[C---:B------:R-:W-:Y:S01]  /*1830*/  IMAD.SHL.U32 R18, R27.reuse, 0x4, RZ ;  /* 0x000000041b127824 */ /* 0x040fe200078e00ff */
[----:B------:R-:W-:-:S04]  /*1840*/  IADD3 R27, PT, PT, R27, 0x1, RZ ;  /* 0x000000011b1b7810 */ /* 0x000fc80007ffe0ff */
[C---:B------:R-:W-:Y:S02]  /*1850*/  ISETP.EQ.AND P0, PT, R18.reuse, RZ, PT ;  /* 0x000000ff1200720c */ /* 0x040fe40003f02270 */
[C---:B------:R-:W-:Y:S02]  /*1860*/  ISETP.EQ.AND P5, PT, R18.reuse, 0x4, PT ;  /* 0x000000041200780c */ /* 0x040fe40003fa2270 */
[C---:B------:R-:W-:Y:S02]  /*1870*/  ISETP.EQ.AND P4, PT, R18.reuse, 0x8, PT ;  /* 0x000000081200780c */ /* 0x040fe40003f82270 */
[C---:B------:R-:W-:Y:S02]  /*1880*/  ISETP.EQ.AND P3, PT, R18.reuse, 0xc, PT ;  /* 0x0000000c1200780c */ /* 0x040fe40003f62270 */
[C---:B------:R-:W-:Y:S02]  /*1890*/  ISETP.EQ.AND P2, PT, R18.reuse, 0x10, PT ;  /* 0x000000101200780c */ /* 0x040fe40003f42270 */
[----:B------:R-:W-:Y:S01]  /*18a0*/  ISETP.EQ.AND P1, PT, R18, 0x14, PT ;  /* 0x000000141200780c */ /* 0x000fe20003f22270 */
[----:B--2---:R-:W-:-:S03]  /*18b0*/  IMAD.WIDE.U32 R18, R19, R8, RZ ;  /* 0x0000000813127225 */ /* 0x004fc600078e00ff */
[----:B------:R-:W-:-:S04]  /*18c0*/  IADD3 R18, P6, PT, R18, R23, RZ ;  /* 0x0000001712127210 */ /* 0x000fc80007fde0ff */
[----:B------:R-:W-:Y:S01]  /*18d0*/  IADD3.X R23, PT, PT, R19, UR4, RZ, P6, !PT ;  /* 0x0000000413177c10 */ /* 0x000fe2000b7fe4ff */
[--C-:B------:R-:W-:Y:S01]  /*18e0*/  @P0 IMAD.MOV.U32 R2, RZ, RZ, R18.reuse ;  /* 0x000000ffff020224 */ /* 0x100fe200078e0012 */
[----:B------:R-:W-:Y:S01]  /*18f0*/  ISETP.NE.AND P6, PT, R27, 0x6, PT ;  /* 0x000000061b00780c */ /* 0x000fe20003fc5270 */
[--C-:B------:R-:W-:Y:S02]  /*1900*/  @P5 IMAD.MOV.U32 R3, RZ, RZ, R18.reuse ;  /* 0x000000ffff035224 */ /* 0x100fe400078e0012 */
        /* <DEDUP_REMOVED lines=36> */
[----:B------:R-:W-:Y:S01]  /*1b50*/  LOP3.LUT R18, R18, 0x1f, RZ, 0xc0, !PT ;  /* 0x0000001f12127812 */ /* 0x000fe200078ec0ff */
[----:B------:R-:W-:Y:S02]  /*1b60*/  @P1 IMAD.MOV.U32 R24, RZ, RZ, R3 ;  /* 0x000000ffff181224 */ /* 0x000fe400078e0003 */
[----:B------:R-:W-:Y:S01]  /*1b70*/  @P0 IMAD.MOV.U32 R24, RZ, RZ, R4 ;  /* 0x000000ffff180224 */ /* 0x000fe200078e0004 */
[----:B------:R-:W-:Y:S01]  /*1b80*/  ISETP.EQ.AND P0, PT, R25, 0x8, PT ;  /* 0x000000081900780c */ /* 0x000fe20003f02270 */
[----:B------:R-:W-:Y:S01]  /*1b90*/  @P3 IMAD.MOV.U32 R24, RZ, RZ, R5 ;  /* 0x000000ffff183224 */ /* 0x000fe200078e0005 */
[----:B------:R-:W-:Y:S01]  /*1ba0*/  @P4 MOV R24, R6 ;  /* 0x0000000600184202 */ /* 0x000fe20000000f00 */
[----:B------:R-:W-:Y:S01]  /*1bb0*/  @P5 IMAD.MOV.U32 R24, RZ, RZ, R7 ;  /* 0x000000ffff185224 */ /* 0x000fe200078e0007 */
[----:B------:R-:W-:-:S09]  /*1bc0*/  SHF.L.W.U32.HI R8, R19, R18, R8 ;  /* 0x0000001213087219 */ /* 0x000fd20000010e08 */
[----:B------:R-:W-:-:S05]  /*1bd0*/  @P0 IMAD.MOV.U32 R24, RZ, RZ, R23 ;  /* 0x000000ffff180224 */ /* 0x000fca00078e0017 */
[----:B------:R-:W-:-:S07]  /*1be0*/  SHF.L.W.U32.HI R19, R24, R18, R19 ;  /* 0x0000001218137219 */ /* 0x000fce0000010e13 */
.L_x_19:
[----:B------:R-:W-:Y:S05]  /*1bf0*/  BSYNC.RECONVERGENT B1 ;  /* 0x0000000000017941 */ /* 0x000fea0003800200 */
.L_x_18:
        /* <DEDUP_REMOVED lines=18> */
.L_x_16:
[----:B------:R-:W-:Y:S05]  /*1d20*/  BSYNC.RECONVERGENT B0 ;  /* 0x0000000000007941 */ /* 0x000fea0003800200 */
.L_x_15:
[----:B------:R-:W2:Y:S01]  /*1d30*/  LDG.E R8, desc[UR6][R14.64] ;  /* 0x000000060e087981 */ /* 0x000ea2000c1e1900 */
[C---:B------:R-:W-:Y:S01]  /*1d40*/  LOP3.LUT R19, R24.reuse, 0x1, RZ, 0xc0, !PT ;  /* 0x0000000118137812 */ /* 0x040fe200078ec0ff */
[----:B------:R-:W-:Y:S01]  /*1d50*/  FMUL R18, R25, R25 ;  /* 0x0000001919127220 */ /* 0x000fe20000400000 */
[----:B------:R-:W-:Y:S01]  /*1d60*/  VIADD R24, R24, 0x1 ;  /* 0x0000000118187836 */ /* 0x000fe20000000000 */
[----:B------:R-:W-:Y:S01]  /*1d70*/  BSSY.RECONVERGENT B0, `(.L_x_20) ;  /* 0x0000076000007945 */ /* 0x000fe20003800200 */
[----:B------:R-:W-:Y:S01]  /*1d80*/  ISETP.NE.U32.AND P0, PT, R19, 0x1, PT ;  /* 0x000000011300780c */ /* 0x000fe20003f05070 */
[----:B------:R-:W-:Y:S02]  /*1d90*/  FFMA R20, R18, R20, -0.0013887860113754868507 ;  /* 0xbab607ed12147423 */ /* 0x000fe40000000014 */
[----:B------:R-:W-:Y:S02]  /*1da0*/  LOP3.LUT P1, RZ, R24, 0x2, RZ, 0xc0, !PT ;  /* 0x0000000218ff7812 */ /* 0x000fe4000782c0ff */
[----:B------:R-:W-:-:S02]  /*1db0*/  FSEL R23, R22, 0.0083327032625675201416, P0 ;  /* 0x3c0885e416177808 */ /* 0x000fc40000000000 */
[----:B------:R-:W-:Y:S02]  /*1dc0*/  FSEL R19, R20, -0.00019574658654164522886, P0 ;  /* 0xb94d415314137808 */ /* 0x000fe40000000000 */
[----:B------:R-:W-:Y:S02]  /*1dd0*/  FSEL R20, -R11, -0.16666662693023681641, P0 ;  /* 0xbe2aaaa80b147808 */ /* 0x000fe40000000100 */
[----:B------:R-:W-:Y:S01]  /*1de0*/  FSEL R25, R25, 1, !P0 ;  /* 0x3f80000019197808 */ /* 0x000fe20004000000 */
[----:B------:R-:W-:-:S04]  /*1df0*/  FFMA R19, R18, R19, R23 ;  /* 0x0000001312137223 */ /* 0x000fc80000000017 */
[C---:B------:R-:W-:Y:S01]  /*1e00*/  FFMA R19, R18.reuse, R19, R20 ;  /* 0x0000001312137223 */ /* 0x040fe20000000014 */
[----:B------:R-:W-:-:S04]  /*1e10*/  FFMA R18, R18, R25, RZ ;  /* 0x0000001912127223 */ /* 0x000fc800000000ff */
[----:B------:R-:W-:-:S04]  /*1e20*/  FFMA R18, R18, R19, R25 ;  /* 0x0000001312127223 */ /* 0x000fc80000000019 */
[----:B------:R-:W-:-:S04]  /*1e30*/  @P1 FADD R18, RZ, -R18 ;  /* 0x80000012ff121221 */ /* 0x000fc80000000000 */
[----:B------:R-:W-:-:S04]  /*1e40*/  FFMA R26, R21, R18, R26 ;  /* 0x00000012151a7223 */ /* 0x000fc8000000001a */
[----:B------:R-:W-:-:S04]  /*1e50*/  FADD R19, R26, -1 ;  /* 0xbf8000001a137421 */ /* 0x000fc80000000000 */
[----:B------:R-:W-:Y:S01]  /*1e60*/  FFMA R10, R10, R10, R19 ;  /* 0x0000000a0a0a7223 */ /* 0x000fe20000000013 */
[C---:B--2---:R-:W-:Y:S01]  /*1e70*/  FMUL R27, R8.reuse, 0.63661974668502807617 ;  /* 0x3f22f983081b7820 */ /* 0x044fe20000400000 */
[----:B------:R-:W-:-:S03]  /*1e80*/  FSETP.GE.AND P2, PT, |R8|, 105615, PT ;  /* 0x47ce47800800780b */ /* 0x000fc60003f46200 */
[----:B------:R-:W0:Y:S01]  /*1e90*/  F2I.NTZ R22, R27 ;  /* 0x0000001b00167305 */ /* 0x000e220000203100 */
[----:B------:R-:W-:Y:S02]  /*1ea0*/  P2R R24, PR, RZ, 0x4 ;  /* 0x00000004ff187803 */ /* 0x000fe40000000000 */
[----:B0-----:R-:W-:Y:S01]  /*1eb0*/  I2FP.F32.S32 R23, R22 ;  /* 0x0000001600177245 */ /* 0x001fe20000201400 */
[----:B------:R-:W-:-:S04]  /*1ec0*/  IMAD.MOV.U32 R28, RZ, RZ, R22 ;  /* 0x000000ffff1c7224 */ /* 0x000fc800078e0016 */
[----:B------:R-:W-:-:S04]  /*1ed0*/  FFMA R20, R23, -1.5707962512969970703, R8 ;  /* 0xbfc90fda17147823 */ /* 0x000fc80000000008 */
[----:B------:R-:W-:-:S04]  /*1ee0*/  FFMA R20, R23, -7.5497894158615963534e-08, R20 ;  /* 0xb3a2216817147823 */ /* 0x000fc80000000014 */
[----:B------:R-:W-:-:S04]  /*1ef0*/  FFMA R25, R23, -5.3903029534742383927e-15, R20 ;  /* 0xa7c234c517197823 */ /* 0x000fc80000000014 */
[----:B------:R-:W-:Y:S01]  /*1f00*/  IMAD.MOV.U32 R18, RZ, RZ, R25 ;  /* 0x000000ffff127224 */ /* 0x000fe200078e0019 */
[----:B------:R-:W-:Y:S06]  /*1f10*/  @!P2 BRA `(.L_x_21) ;  /* 0x00000004006ca947 */ /* 0x000fec0003800000 */
[----:B------:R-:W-:-:S13]  /*1f20*/  FSETP.NEU.AND P0, PT, |R8|, +INF , PT ;  /* 0x7f8000000800780b */ /* 0x000fda0003f0d200 */
[----:B------:R-:W-:Y:S01]  /*1f30*/  @!P0 FMUL R18, RZ, R8 ;  /* 0x00000008ff128220 */ /* 0x000fe20000400000 */
[----:B------:R-:W-:Y:S01]  /*1f40*/  @!P0 MOV R22, RZ ;  /* 0x000000ff00168202 */ /* 0x000fe20000000f00 */
[----:B------:R-:W-:Y:S06]  /*1f50*/  @!P0 BRA `(.L_x_21) ;  /* 0x00000004005c8947 */ /* 0x000fec0003800000 */
[----:B------:R-:W0:Y:S01]  /*1f60*/  LDC.64 R18, c[0x4][RZ] ;  /* 0x01000000ff127b82 */ /* 0x000e220000000a00 */
[----:B------:R-:W-:Y:S01]  /*1f70*/  IMAD.SHL.U32 R26, R8, 0x100, RZ ;  /* 0x00000100081a7824 */ /* 0x000fe200078e00ff */
[----:B------:R-:W-:Y:S01]  /*1f80*/  UMOV UR4, URZ ;  /* 0x000000ff00047c82 */ /* 0x000fe20008000000 */
[----:B------:R-:W-:Y:S02]  /*1f90*/  IMAD.MOV.U32 R27, RZ, RZ, RZ ;  /* 0x000000ffff1b7224 */ /* 0x000fe400078e00ff */
[----:B------:R-:W-:Y:S01]  /*1fa0*/  IMAD.MOV.U32 R29, RZ, RZ, RZ ;  /* 0x000000ffff1d7224 */ /* 0x000fe200078e00ff */
[----:B------:R-:W-:-:S07]  /*1fb0*/  LOP3.LUT R26, R26, 0x80000000, RZ, 0xfc, !PT ;  /* 0x800000001a1a7812 */ /* 0x000fce00078efcff */
.L_x_22:
        /* <DEDUP_REMOVED lines=17> */
[----:B------:R-:W-:Y:S02]  /*20d0*/  @P2 MOV R5, R22 ;  /* 0x0000001600052202 */ /* 0x000fe40000000f00 */
        /* <DEDUP_REMOVED lines=19> */
[----:B------:R-:W-:Y:S01]  /*2210*/  @P4 IMAD.MOV.U32 R22, RZ, RZ, R3 ;  /* 0x000000ffff164224 */ /* 0x000fe200078e0003 */
[----:B------:R-:W-:Y:S01]  /*2220*/  ISETP.EQ.AND P4, PT, R21, RZ, PT ;  /* 0x000000ff1500720c */ /* 0x000fe20003f82270 */
[--C-:B------:R-:W-:Y:S01]  /*2230*/  @P0 IMAD.MOV.U32 R22, RZ, RZ, R4.reuse ;  /* 0x000000ffff160224 */ /* 0x100fe200078e0004 */
[----:B------:R-:W-:Y:S01]  /*2240*/  @P0 MOV R19, R3 ;  /* 0x0000000300130202 */ /* 0x000fe20000000f00 */
        /* <DEDUP_REMOVED lines=17> */
[----:B------:R-:W-:Y:S01]  /*2360*/  @P4 IMAD.MOV.U32 R20, RZ, RZ, R6 ;  /* 0x000000ffff144224 */ /* 0x000fe200078e0006 */
[----:B------:R-:W-:-:S05]  /*2370*/  @P5 MOV R20, R7 ;  /* 0x0000000700145202 */ /* 0x000fca0000000f00 */
[----:B------:R-:W-:-:S05]  /*2380*/  @P0 IMAD.MOV.U32 R20, RZ, RZ, R27 ;  /* 0x000000ffff140224 */ /* 0x000fca00078e001b */
[----:B------:R-:W-:-:S07]  /*2390*/  SHF.L.W.U32.HI R19, R20, R18, R19 ;  /* 0x0000001214137219 */ /* 0x000fce0000010e13 */
.L_x_24:
[----:B------:R-:W-:Y:S05]  /*23a0*/  BSYNC.RECONVERGENT B1 ;  /* 0x0000000000017941 */ /* 0x000fea0003800200 */
.L_x_23:
        /* <DEDUP_REMOVED lines=18> */
.L_x_21:
[----:B------:R-:W-:Y:S05]  /*24d0*/  BSYNC.RECONVERGENT B0 ;  /* 0x0000000000007941 */ /* 0x000fea0003800200 */
.L_x_20:
[----:B------:R-:W-:Y:S02]  /*24e0*/  IMAD.MOV.U32 R20, RZ, RZ, 0x37cbac00 ;  /* 0x37cbac00ff147424 */ /* 0x000fe400078e00ff */
[----:B------:R-:W-:Y:S01]  /*24f0*/  FMUL R19, R18, R18 ;  /* 0x0000001212137220 */ /* 0x000fe20000400000 */
[----:B------:R-:W-:Y:S01]  /*2500*/  LOP3.LUT R21, R22, 0x1, RZ, 0xc0, !PT ;  /* 0x0000000116157812 */ /* 0x000fe200078ec0ff */
[----:B------:R-:W-:Y:S01]  /*2510*/  IMAD.MOV.U32 R26, RZ, RZ, 0x3d2aaabb ;  /* 0x3d2aaabbff1a7424 */ /* 0x000fe200078e00ff */
[----:B------:R-:W-:Y:S01]  /*2520*/  ISETP.NE.AND P2, PT, R24, RZ, PT ;  /* 0x000000ff1800720c */ /* 0x000fe20003f45270 */
[----:B------:R-:W-:Y:S01]  /*2530*/  FFMA R20, R19, R20, -0.0013887860113754868507 ;  /* 0xbab607ed13147423 */ /* 0x000fe20000000014 */
[----:B------:R-:W-:Y:S01]  /*2540*/  ISETP.NE.U32.AND P0, PT, R21, 0x1, PT ;  /* 0x000000011500780c */ /* 0x000fe20003f05070 */
[----:B------:R-:W-:Y:S01]  /*2550*/  BSSY.RECONVERGENT B0, `(.L_x_25) ;  /* 0x0000069000007945 */ /* 0x000fe20003800200 */
[----:B------:R-:W-:Y:S01]  /*2560*/  LOP3.LUT P1, RZ, R22, 0x2, RZ, 0xc0, !PT ;  /* 0x0000000216ff7812 */ /* 0x000fe2000782c0ff */
[----:B------:R-:W-:Y:S01]  /*2570*/  IMAD.MOV.U32 R23, RZ, RZ, R28 ;  /* 0x000000ffff177224 */ /* 0x000fe200078e001c */
[----:B------:R-:W-:-:S02]  /*2580*/  FSEL R20, R20, -0.00019574658654164522886, !P0 ;  /* 0xb94d415314147808 */ /* 0x000fc40004000000 */
[----:B------:R-:W-:Y:S02]  /*2590*/  FSEL R26, R26, 0.0083327032625675201416, !P0 ;  /* 0x3c0885e41a1a7808 */ /* 0x000fe40004000000 */
[----:B------:R-:W-:Y:S02]  /*25a0*/  FSEL R18, R18, 1, P0 ;  /* 0x3f80000012127808 */ /* 0x000fe40000000000 */
[----:B------:R-:W-:Y:S01]  /*25b0*/  FSEL R21, -R11, -0.16666662693023681641, !P0 ;  /* 0xbe2aaaa80b157808 */ /* 0x000fe20004000100 */
[C---:B------:R-:W-:Y:S02]  /*25c0*/  FFMA R20, R19.reuse, R20, R26 ;  /* 0x0000001413147223 */ /* 0x040fe4000000001a */
[C---:B------:R-:W-:Y:S02]  /*25d0*/  FFMA R11, R19.reuse, R18, RZ ;  /* 0x00000012130b7223 */ /* 0x040fe400000000ff */
[----:B------:R-:W-:-:S04]  /*25e0*/  FFMA R20, R19, R20, R21 ;  /* 0x0000001413147223 */ /* 0x000fc80000000015 */
[----:B------:R-:W-:Y:S01]  /*25f0*/  FFMA R11, R11, R20, R18 ;  /* 0x000000140b0b7223 */ /* 0x000fe20000000012 */
[----:B------:R-:W-:-:S03]  /*2600*/  MOV R18, R25 ;  /* 0x0000001900127202 */ /* 0x000fc60000000f00 */
        /* <DEDUP_REMOVED lines=12> */
.L_x_27:
        /* <DEDUP_REMOVED lines=34> */
[----:B------:R-:W-:Y:S01]  /*28f0*/  @P3 IMAD.MOV.U32 R22, RZ, RZ, R2 ;  /* 0x000000ffff163224 */ /* 0x000fe200078e0002 */
[C---:B------:R-:W-:Y:S01]  /*2900*/  ISETP.EQ.AND P3, PT, R21.reuse, -0x4, PT ;  /* 0xfffffffc1500780c */ /* 0x040fe20003f62270 */
[--C-:B------:R-:W-:Y:S01]  /*2910*/  @P4 IMAD.MOV.U32 R22, RZ, RZ, R3.reuse ;  /* 0x000000ffff164224 */ /* 0x100fe200078e0003 */
[----:B------:R-:W-:Y:S01]  /*2920*/  @P4 MOV R19, R2 ;  /* 0x0000000200134202 */ /* 0x000fe20000000f00 */
[----:B------:R-:W-:Y:S01]  /*2930*/  @P0 IMAD.MOV.U32 R19, RZ, RZ, R3 ;  /* 0x000000ffff130224 */ /* 0x000fe200078e0003 */
[----:B------:R-:W-:Y:S01]  /*2940*/  ISETP.EQ.AND P4, PT, R21, RZ, PT ;  /* 0x000000ff1500720c */ /* 0x000fe20003f82270 */
[--C-:B------:R-:W-:Y:S02]  /*2950*/  @P0 IMAD.MOV.U32 R22, RZ, RZ, R4.reuse ;  /* 0x000000ffff160224 */ /* 0x100fe400078e0004 */
[----:B------:R-:W-:Y:S02]  /*2960*/  @P1 IMAD.MOV.U32 R19, RZ, RZ, R4 ;  /* 0x000000ffff131224 */ /* 0x000fe400078e0004 */
[----:B------:R-:W-:-:S02]  /*2970*/  @P1 IMAD.MOV.U32 R22, RZ, RZ, R5 ;  /* 0x000000ffff161224 */ /* 0x000fc400078e0005 */
[----:B------:R-:W-:Y:S02]  /*2980*/  @P2 IMAD.MOV.U32 R19, RZ, RZ, R5 ;  /* 0x000000ffff132224 */ /* 0x000fe400078e0005 */
[----:B------:R-:W-:Y:S01]  /*2990*/  @P2 IMAD.MOV.U32 R22, RZ, RZ, R6 ;  /* 0x000000ffff162224 */ /* 0x000fe200078e0006 */
[----:B------:R-:W-:Y:S01]  /*29a0*/  @P3 MOV R19, R6 ;  /* 0x0000000600133202 */ /* 0x000fe20000000f00 */
[--C-:B------:R-:W-:Y:S02]  /*29b0*/  @P3 IMAD.MOV.U32 R22, RZ, RZ, R7.reuse ;  /* 0x000000ffff163224 */ /* 0x100fe400078e0007 */
[----:B------:R-:W-:Y:S02]  /*29c0*/  @P4 IMAD.MOV.U32 R19, RZ, RZ, R7 ;  /* 0x000000ffff134224 */ /* 0x000fe400078e0007 */
[--C-:B------:R-:W-:Y:S02]  /*29d0*/  @P4 IMAD.MOV.U32 R22, RZ, RZ, R27.reuse ;  /* 0x000000ffff164224 */ /* 0x100fe400078e001b */
[----:B------:R-:W-:Y:S01]  /*29e0*/  @P5 IMAD.MOV.U32 R19, RZ, RZ, R27 ;  /* 0x000000ffff135224 */ /* 0x000fe200078e001b */
[----:B------:R-:W-:Y:S06]  /*29f0*/  @!P6 BRA `(.L_x_29) ;  /* 0x00000000002ce947 */ /* 0x000fec0003800000 */
[----:B------:R-:W-:Y:S01]  /*2a00*/  @P0 IMAD.MOV.U32 R20, RZ, RZ, R2 ;  /* 0x000000ffff140224 */ /* 0x000fe200078e0002 */
[----:B------:R-:W-:Y:S01]  /*2a10*/  ISETP.EQ.AND P0, PT, R21, 0x8, PT ;  /* 0x000000081500780c */ /* 0x000fe20003f02270 */
[----:B------:R-:W-:Y:S01]  /*2a20*/  @P1 IMAD.MOV.U32 R20, RZ, RZ, R3 ;  /* 0x000000ffff141224 */ /* 0x000fe200078e0003 */
[----:B------:R-:W-:Y:S01]  /*2a30*/  LOP3.LUT R18, R18, 0x1f, RZ, 0xc0, !PT ;  /* 0x0000001f12127812 */ /* 0x000fe200078ec0ff */
[----:B------:R-:W-:Y:S01]  /*2a40*/  @P2 IMAD.MOV.U32 R20, RZ, RZ, R4 ;  /* 0x000000ffff142224 */ /* 0x000fe200078e0004 */
[----:B------:R-:W-:Y:S01]  /*2a50*/  @P3 MOV R20, R5 ;  /* 0x0000000500143202 */ /* 0x000fe20000000f00 */
[----:B------:R-:W-:Y:S01]  /*2a60*/  @P4 IMAD.MOV.U32 R20, RZ, RZ, R6 ;  /* 0x000000ffff144224 */ /* 0x000fe200078e0006 */
[----:B------:R-:W-:Y:S01]  /*2a70*/  SHF.L.W.U32.HI R22, R19, R18, R22 ;  /* 0x0000001213167219 */ /* 0x000fe20000010e16 */
[----:B------:R-:W-:-:S06]  /*2a80*/  @P5 IMAD.MOV.U32 R20, RZ, RZ, R7 ;  /* 0x000000ffff145224 */ /* 0x000fcc00078e0007 */
[----:B------:R-:W-:-:S05]  /*2a90*/  @P0 IMAD.MOV.U32 R20, RZ, RZ, R27 ;  /* 0x000000ffff140224 */ /* 0x000fca00078e001b */
[----:B------:R-:W-:-:S07]  /*2aa0*/  SHF.L.W.U32.HI R19, R20, R18, R19 ;  /* 0x0000001214137219 */ /* 0x000fce0000010e13 */
.L_x_29:
[----:B------:R-:W-:Y:S05]  /*2ab0*/  BSYNC.RECONVERGENT B1 ;  /* 0x0000000000017941 */ /* 0x000fea0003800200 */
.L_x_28:
        /* <DEDUP_REMOVED lines=18> */
.L_x_26:
[----:B------:R-:W-:Y:S05]  /*2be0*/  BSYNC.RECONVERGENT B0 ;  /* 0x0000000000007941 */ /* 0x000fea0003800200 */
.L_x_25:
[----:B------:R-:W-:Y:S02]  /*2bf0*/  IMAD.MOV.U32 R20, RZ, RZ, 0x37cbac00 ;  /* 0x37cbac00ff147424 */ /* 0x000fe400078e00ff */
[----:B------:R-:W-:Y:S01]  /*2c00*/  FMUL R19, R18, R18 ;  /* 0x0000001212137220 */ /* 0x000fe20000400000 */
[----:B------:R-:W-:Y:S01]  /*2c10*/  LOP3.LUT R21, R23, 0x1, RZ, 0xc0, !PT ;  /* 0x0000000117157812 */ /* 0x000fe200078ec0ff */
[----:B------:R-:W-:Y:S01]  /*2c20*/  BSSY.RECONVERGENT B0, `(.L_x_30) ;  /* 0x000006f000007945 */ /* 0x000fe20003800200 */
[----:B------:R-:W-:Y:S01]  /*2c30*/  MOV R22, 0x3d2aaabb ;  /* 0x3d2aaabb00167802 */ /* 0x000fe20000000f00 */
[----:B------:R-:W-:Y:S01]  /*2c40*/  FFMA R20, R19, R20, -0.0013887860113754868507 ;  /* 0xbab607ed13147423 */ /* 0x000fe20000000014 */
[----:B------:R-:W-:Y:S01]  /*2c50*/  ISETP.NE.U32.AND P0, PT, R21, 0x1, PT ;  /* 0x000000011500780c */ /* 0x000fe20003f05070 */
[----:B------:R-:W-:Y:S01]  /*2c60*/  IMAD.MOV.U32 R21, RZ, RZ, 0x3effffff ;  /* 0x3effffffff157424 */ /* 0x000fe200078e00ff */
[----:B------:R-:W-:Y:S02]  /*2c70*/  LOP3.LUT P1, RZ, R23, 0x2, RZ, 0xc0, !PT ;  /* 0x0000000217ff7812 */ /* 0x000fe4000782c0ff */
[----:B------:R-:W-:-:S02]  /*2c80*/  FSEL R20, R20, -0.00019574658654164522886, !P0 ;  /* 0xb94d415314147808 */ /* 0x000fc40004000000 */
[----:B------:R-:W-:Y:S02]  /*2c90*/  FSEL R22, R22, 0.0083327032625675201416, !P0 ;  /* 0x3c0885e416167808 */ /* 0x000fe40004000000 */
[----:B------:R-:W-:Y:S02]  /*2ca0*/  FSEL R18, R18, 1, P0 ;  /* 0x3f80000012127808 */ /* 0x000fe40000000000 */
[----:B------:R-:W-:Y:S01]  /*2cb0*/  FSEL R23, -R21, -0.16666662693023681641, !P0 ;  /* 0xbe2aaaa815177808 */ /* 0x000fe20004000100 */
[C---:B------:R-:W-:Y:S01]  /*2cc0*/  FFMA R20, R19.reuse, R20, R22 ;  /* 0x0000001413147223 */ /* 0x040fe20000000016 */
[----:B------:R-:W-:Y:S01]  /*2cd0*/  ISETP.NE.AND P2, PT, R24, RZ, PT ;  /* 0x000000ff1800720c */ /* 0x000fe20003f45270 */
        /* <DEDUP_REMOVED lines=18> */
.L_x_32:
[----:B0-----:R-:W-:-:S05]  /*2e00*/  IMAD.WIDE.U32 R22, R29, 0x4, R18 ;  /* 0x000000041d167825 */ /* 0x001fca00078e0012 */
[----:B------:R-:W2:Y:S02]  /*2e10*/  LDG.E.CONSTANT R21, desc[UR6][R22.64] ;  /* 0x0000000616157981 */ /* 0x000ea4000c1e9900 */
[----:B--2---:R-:W-:-:S03]  /*2e20*/  IMAD.WIDE.U32 R20, R21, R26, RZ ;  /* 0x0000001a15147225 */ /* 0x004fc600078e00ff */
[----:B------:R-:W-:Y:S02]  /*2e30*/  IADD3 R22, P0, PT, R20, R27, RZ ;  /* 0x0000001b14167210 */ /* 0x000fe40007f1e0ff */
[C---:B------:R-:W-:Y:S01]  /*2e40*/  SHF.L.U32 R20, R29.reuse, 0x2, RZ ;  /* 0x000000021d147819 */ /* 0x040fe200000006ff */
        /* <DEDUP_REMOVED lines=19> */
[----:B------:R-:W-:Y:S02]  /*2f80*/  LOP3.LUT P6, RZ, R18, 0x1f, RZ, 0xc0, !PT ;  /* 0x0000001f12ff7812 */ /* 0x000fe400078cc0ff */
[----:B------:R-:W-:-:S04]  /*2f90*/  IADD3 R19, PT, PT, R19, -0x80, RZ ;  /* 0xffffff8013137810 */ /* 0x000fc80007ffe0ff */
        /* <DEDUP_REMOVED lines=13> */
[----:B------:R-:W-:Y:S02]  /*3070*/  @P0 IMAD.MOV.U32 R19, RZ, RZ, R3 ;  /* 0x000000ffff130224 */ /* 0x000fe400078e0003 */
[--C-:B------:R-:W-:Y:S01]  /*3080*/  @P0 IMAD.MOV.U32 R22, RZ, RZ, R4.reuse ;  /* 0x000000ffff160224 */ /* 0x100fe200078e0004 */
[----:B------:R-:W-:Y:S01]  /*3090*/  @P1 MOV R22, R5 ;  /* 0x0000000500161202 */ /* 0x000fe20000000f00 */
        /* <DEDUP_REMOVED lines=20> */
.L_x_34:
[----:B------:R-:W-:Y:S05]  /*31e0*/  BSYNC.RECONVERGENT B1 ;  /* 0x0000000000017941 */ /* 0x000fea0003800200 */
.L_x_33:
        /* <DEDUP_REMOVED lines=12> */
[----:B------:R-:W-:Y:S02]  /*32b0*/  ISETP.GE.AND P0, PT, R26, RZ, PT ;  /* 0x000000ff1a00720c */ /* 0x000fe40003f06270 */
[----:B------:R-:W-:-:S05]  /*32c0*/  IADD3 R22, PT, PT, -R23, RZ, RZ ;  /* 0x000000ff17167210 */ /* 0x000fca0007ffe1ff */
[----:B------:R-:W-:Y:S01]  /*32d0*/  @!P1 IMAD.MOV.U32 R23, RZ, RZ, R22 ;  /* 0x000000ffff179224 */ /* 0x000fe200078e0016 */
[----:B0-----:R-:W-:-:S10]  /*32e0*/  DMUL R20, R18, UR4 ;  /* 0x0000000412147c28 */ /* 0x001fd40008000000 */
[----:B------:R-:W0:Y:S02]  /*32f0*/  F2F.F32.F64 R20, R20 ;  /* 0x0000001400147310 */ /* 0x000e240000301000 */
[----:B0-----:R-:W-:-:S07]  /*3300*/  FSEL R18, -R20, R20, !P0 ;  /* 0x0000001414127208 */ /* 0x001fce0004000100 */
.L_x_31:
[----:B------:R-:W-:Y:S05]  /*3310*/  BSYNC.RECONVERGENT B0 ;  /* 0x0000000000007941 */ /* 0x000fea0003800200 */
.L_x_30:
[C---:B------:R-:W-:Y:S01]  /*3320*/  LOP3.LUT R21, R23.reuse, 0x1, RZ, 0xc0, !PT ;  /* 0x0000000117157812 */ /* 0x040fe200078ec0ff */
[----:B------:R-:W-:Y:S02]  /*3330*/  IMAD.MOV.U32 R20, RZ, RZ, 0x37cbac00 ;  /* 0x37cbac00ff147424 */ /* 0x000fe400078e00ff */
[----:B------:R-:W-:Y:S01]  /*3340*/  FMUL R19, R18, R18 ;  /* 0x0000001212137220 */ /* 0x000fe20000400000 */
[----:B------:R-:W-:Y:S01]  /*3350*/  ISETP.NE.AND P2, PT, R24, RZ, PT ;  /* 0x000000ff1800720c */ /* 0x000fe20003f45270 */
[----:B------:R-:W-:Y:S01]  /*3360*/  VIADD R23, R23, 0x1 ;  /* 0x0000000117177836 */ /* 0x000fe20000000000 */
[----:B------:R-:W-:Y:S01]  /*3370*/  ISETP.NE.U32.AND P0, PT, R21, 0x1, PT ;  /* 0x000000011500780c */ /* 0x000fe20003f05070 */
[----:B------:R-:W-:Y:S01]  /*3380*/  FFMA R22, R19, R20, -0.0013887860113754868507 ;  /* 0xbab607ed13167423 */ /* 0x000fe20000000014 */
[----:B------:R-:W-:Y:S01]  /*3390*/  IMAD.MOV.U32 R21, RZ, RZ, 0x3d2aaabb ;  /* 0x3d2aaabbff157424 */ /* 0x000fe200078e00ff */
[----:B------:R-:W-:Y:S01]  /*33a0*/  BSSY.RECONVERGENT B0, `(.L_x_35) ;  /* 0x000006d000007945 */ /* 0x000fe20003800200 */
[----:B------:R-:W-:-:S02]  /*33b0*/  LOP3.LUT P1, RZ, R23, 0x2, RZ, 0xc0, !PT ;  /* 0x0000000217ff7812 */ /* 0x000fc4000782c0ff */
[----:B------:R-:W-:Y:S02]  /*33c0*/  FSEL R22, R22, -0.00019574658654164522886, P0 ;  /* 0xb94d415316167808 */ /* 0x000fe40000000000 */
[----:B------:R-:W-:-:S05]  /*33d0*/  FSEL R24, R21, 0.0083327032625675201416, P0 ;  /* 0x3c0885e415187808 */ /* 0x000fca0000000000 */
[----:B------:R-:W-:Y:S01]  /*33e0*/  FFMA R26, R19, R22, R24 ;  /* 0x00000016131a7223 */ /* 0x000fe20000000018 */
[----:B------:R-:W-:Y:S01]  /*33f0*/  IMAD.MOV.U32 R22, RZ, RZ, 0x3effffff ;  /* 0x3effffffff167424 */ /* 0x000fe200078e00ff */
[----:B------:R-:W-:-:S04]  /*3400*/  FSEL R24, R18, 1, !P0 ;  /* 0x3f80000012187808 */ /* 0x000fc80004000000 */
[----:B------:R-:W-:-:S05]  /*3410*/  FSEL R18, -R22, -0.16666662693023681641, P0 ;  /* 0xbe2aaaa816127808 */ /* 0x000fca0000000100 */
[C---:B------:R-:W-:Y:S01]  /*3420*/  FFMA R18, R19.reuse, R26, R18 ;  /* 0x0000001a13127223 */ /* 0x040fe20000000012 */
        /* <DEDUP_REMOVED lines=9> */
[----:B------:R-:W-:Y:S01]  /*34c0*/  MOV R25, RZ ;  /* 0x000000ff00197202 */ /* 0x000fe20000000f00 */
[----:B------:R-:W-:Y:S01]  /*34d0*/  IMAD.MOV.U32 R23, RZ, RZ, RZ ;  /* 0x000000ffff177224 */ /* 0x000fe200078e00ff */
[----:B------:R-:W-:Y:S02]  /*34e0*/  UMOV UR4, URZ ;  /* 0x000000ff00047c82 */ /* 0x000fe40008000000 */
[----:B------:R-:W-:-:S07]  /*34f0*/  LOP3.LUT R26, R26, 0x80000000, RZ, 0xfc, !PT ;  /* 0x800000001a1a7812 */ /* 0x000fce00078efcff */
.L_x_37:
[----:B------:R-:W0:Y:S02]  /*3500*/  LDC.64 R18, c[0x4][RZ] ;  /* 0x01000000ff127b82 */ /* 0x000e240000000a00 */
        /* <DEDUP_REMOVED lines=8> */
[----:B------:R-:W-:Y:S02]  /*3590*/  ISETP.NE.AND P0, PT, R23, 0x6, PT ;  /* 0x000000061700780c */ /* 0x000fe40003f05270 */
[----:B------:R-:W-:-:S02]  /*35a0*/  ISETP.EQ.AND P2, PT, R18, 0x4, PT ;  /* 0x000000041200780c */ /* 0x000fc40003f42270 */
[C---:B------:R-:W-:Y:S02]  /*35b0*/  ISETP.EQ.AND P3, PT, R18.reuse, 0x8, PT ;  /* 0x000000081200780c */ /* 0x040fe40003f62270 */
[C---:B------:R-:W-:Y:S02]  /*35c0*/  ISETP.EQ.AND P4, PT, R18.reuse, 0xc, PT ;  /* 0x0000000c1200780c */ /* 0x040fe40003f82270 */
[C---:B------:R-:W-:Y:S02]  /*35d0*/  ISETP.EQ.AND P5, PT, R18.reuse, 0x10, PT ;  /* 0x000000101200780c */ /* 0x040fe40003fa2270 */
[----:B------:R-:W-:Y:S01]  /*35e0*/  ISETP.EQ.AND P6, PT, R18, 0x14, PT ;  /* 0x000000141200780c */ /* 0x000fe20003fc2270 */
[----:B------:R-:W-:-:S04]  /*35f0*/  @P1 IMAD.MOV.U32 R2, RZ, RZ, R27 ;  /* 0x000000ffff021224 */ /* 0x000fc800078e001b */
[--C-:B------:R-:W-:Y:S02]  /*3600*/  @P2 IMAD.MOV.U32 R3, RZ, RZ, R27.reuse ;  /* 0x000000ffff032224 */ /* 0x100fe400078e001b */
[--C-:B------:R-:W-:Y:S02]  /*3610*/  @P3 IMAD.MOV.U32 R4, RZ, RZ, R27.reuse ;  /* 0x000000ffff043224 */ /* 0x100fe400078e001b */
[--C-:B------:R-:W-:Y:S02]  /*3620*/  @P4 IMAD.MOV.U32 R5, RZ, RZ, R27.reuse ;  /* 0x000000ffff054224 */ /* 0x100fe400078e001b */
[----:B------:R-:W-:Y:S02]  /*3630*/  @P5 MOV R6, R27 ;  /* 0x0000001b00065202 */ /* 0x000fe40000000f00 */
[----:B------:R-:W-:Y:S01]  /*3640*/  @P6 IMAD.MOV.U32 R7, RZ, RZ, R27 ;  /* 0x000000ffff076224 */ /* 0x000fe200078e001b */
[----:B------:R-:W-:Y:S06]  /*3650*/  @P0 BRA `(.L_x_37) ;  /* 0xfffffffc00a80947 */ /* 0x000fec000383ffff */
[----:B------:R-:W-:Y:S01]  /*3660*/  SHF.R.U32.HI R18, RZ, 0x17, R8 ;  /* 0x00000017ff127819 */ /* 0x000fe20000011608 */
[----:B------:R-:W-:Y:S03]  /*3670*/  BSSY.RECONVERGENT B1, `(.L_x_38) ;  /* 0x000002d000017945 */ /* 0x000fe60003800200 */
[----:B------:R-:W-:-:S05]  /*3680*/  LOP3.LUT R19, R18, 0xe0, RZ, 0xc0, !PT ;  /* 0x000000e012137812 */ /* 0x000fca00078ec0ff */
        /* <DEDUP_REMOVED lines=8> */
[----:B------:R-:W-:-:S02]  /*3710*/  ISETP.EQ.AND P6, PT, R19, -0x4, PT ;  /* 0xfffffffc1300780c */ /* 0x000fc40003fc2270 */
[C---:B------:R-:W-:Y:S01]  /*3720*/  ISETP.EQ.AND P5, PT, R19.reuse, RZ, PT ;  /* 0x000000ff1300720c */ /* 0x040fe20003fa2270 */
[--C-:B------:R-:W-:Y:S01]  /*3730*/  @P4 IMAD.MOV.U32 R23, RZ, RZ, R2.reuse ;  /* 0x000000ffff174224 */ /* 0x100fe200078e0002 */
[----:B------:R-:W-:Y:S01]  /*3740*/  ISETP.EQ.AND P4, PT, R19, 0x4, PT ;  /* 0x000000041300780c */ /* 0x000fe20003f82270 */
[--C-:B------:R-:W-:Y:S02]  /*3750*/  @P3 IMAD.MOV.U32 R23, RZ, RZ, R3.reuse ;  /* 0x000000ffff173224 */ /* 0x100fe400078e0003 */
[----:B------:R-:W-:Y:S01]  /*3760*/  @P3 IMAD.MOV.U32 R26, RZ, RZ, R2 ;  /* 0x000000ffff1a3224 */ /* 0x000fe200078e0002 */
[----:B------:R-:W-:Y:S01]  /*3770*/  LOP3.LUT P3, RZ, R18, 0x1f, RZ, 0xc0, !PT ;  /* 0x0000001f12ff7812 */ /* 0x000fe2000786c0ff */
[----:B------:R-:W-:Y:S01]  /*3780*/  @P2 IMAD.MOV.U32 R26, RZ, RZ, R3 ;  /* 0x000000ffff1a2224 */ /* 0x000fe200078e0003 */
[----:B------:R-:W-:Y:S01]  /*3790*/  @P2 MOV R23, R4 ;  /* 0x0000000400172202 */ /* 0x000fe20000000f00 */
[----:B------:R-:W-:Y:S02]  /*37a0*/  @P1 IMAD.MOV.U32 R26, RZ, RZ, R4 ;  /* 0x000000ffff1a1224 */ /* 0x000fe400078e0004 */
[----:B------:R-:W-:-:S02]  /*37b0*/  @P1 IMAD.MOV.U32 R23, RZ, RZ, R5 ;  /* 0x000000ffff171224 */ /* 0x000fc400078e0005 */
[----:B------:R-:W-:Y:S02]  /*37c0*/  @P0 IMAD.MOV.U32 R26, RZ, RZ, R5 ;  /* 0x000000ffff1a0224 */ /* 0x000fe400078e0005 */
[--C-:B------:R-:W-:Y:S02]  /*37d0*/  @P0 IMAD.MOV.U32 R23, RZ, RZ, R6.reuse ;  /* 0x000000ffff170224 */ /* 0x100fe400078e0006 */
[----:B------:R-:W-:Y:S02]  /*37e0*/  @P6 IMAD.MOV.U32 R26, RZ, RZ, R6 ;  /* 0x000000ffff1a6224 */ /* 0x000fe400078e0006 */
[--C-:B------:R-:W-:Y:S01]  /*37f0*/  @P6 IMAD.MOV.U32 R23, RZ, RZ, R7.reuse ;  /* 0x000000ffff176224 */ /* 0x100fe200078e0007 */
[----:B------:R-:W-:Y:S01]  /*3800*/  @P5 MOV R23, R25 ;  /* 0x0000001900175202 */ /* 0x000fe20000000f00 */
[----:B------:R-:W-:Y:S02]  /*3810*/  @P5 IMAD.MOV.U32 R26, RZ, RZ, R7 ;  /* 0x000000ffff1a5224 */ /* 0x000fe400078e0007 */
[----:B------:R-:W-:Y:S01]  /*3820*/  @P4 IMAD.MOV.U32 R26, RZ, RZ, R25 ;  /* 0x000000ffff1a4224 */ /* 0x000fe200078e0019 */
[----:B------:R-:W-:Y:S06]  /*3830*/  @!P3 BRA `(.L_x_39) ;  /* 0x000000000040b947 */ /* 0x000fec0003800000 */
[----:B------:R-:W-:Y:S02]  /*3840*/  SHF.R.U32.HI R19, RZ, 0x17, R8 ;  /* 0x00000017ff137819 */ /* 0x000fe40000011608 */
[----:B------:R-:W-:Y:S02]  /*3850*/  LOP3.LUT R18, R18, 0x1f, RZ, 0xc0, !PT ;  /* 0x0000001f12127812 */ /* 0x000fe400078ec0ff */
[----:B------:R-:W-:Y:S02]  /*3860*/  LOP3.LUT R19, R19, 0xe0, RZ, 0xc0, !PT ;  /* 0x000000e013137812 */ /* 0x000fe400078ec0ff */
[----:B------:R-:W-:-:S03]  /*3870*/  SHF.L.W.U32.HI R23, R26, R18, R23 ;  /* 0x000000121a177219 */ /* 0x000fc60000010e17 */
[----:B------:R-:W-:-:S05]  /*3880*/  VIADD R19, R19, 0xffffff80 ;  /* 0xffffff8013137836 */ /* 0x000fca0000000000 */
[----:B------:R-:W-:-:S05]  /*3890*/  SHF.R.U32.HI R19, RZ, 0x5, R19 ;  /* 0x00000005ff137819 */ /* 0x000fca0000011613 */
[----:B------:R-:W-:-:S05]  /*38a0*/  IMAD.U32 R19, R19, -0x4, RZ ;  /* 0xfffffffc13137824 */ /* 0x000fca00078e00ff */
[----:B------:R-:W-:Y:S01]  /*38b0*/  ISETP.EQ.AND P3, PT, R19, 0x8, PT ;  /* 0x000000081300780c */ /* 0x000fe20003f62270 */
[----:B------:R-:W-:Y:S02]  /*38c0*/  @P2 IMAD.MOV.U32 R19, RZ, RZ, R2 ;  /* 0x000000ffff132224 */ /* 0x000fe400078e0002 */
[----:B------:R-:W-:Y:S02]  /*38d0*/  @P1 IMAD.MOV.U32 R19, RZ, RZ, R3 ;  /* 0x000000ffff131224 */ /* 0x000fe400078e0003 */
[----:B------:R-:W-:Y:S02]  /*38e0*/  @P0 IMAD.MOV.U32 R19, RZ, RZ, R4 ;  /* 0x000000ffff130224 */ /* 0x000fe400078e0004 */
[----:B------:R-:W-:Y:S01]  /*38f0*/  @P6 IMAD.MOV.U32 R19, RZ, RZ, R5 ;  /* 0x000000ffff136224 */ /* 0x000fe200078e0005 */
[----:B------:R-:W-:Y:S01]  /*3900*/  @P5 MOV R19, R6 ;  /* 0x0000000600135202 */ /* 0x000fe20000000f00 */
[----:B------:R-:W-:-:S04]  /*3910*/  @P4 IMAD.MOV.U32 R19, RZ, RZ, R7 ;  /* 0x000000ffff134224 */ /* 0x000fc800078e0007 */
[----:B------:R-:W-:-:S05]  /*3920*/  @P3 IMAD.MOV.U32 R19, RZ, RZ, R25 ;  /* 0x000000ffff133224 */ /* 0x000fca00078e0019 */
[----:B------:R-:W-:-:S07]  /*3930*/  SHF.L.W.U32.HI R26, R19, R18, R26 ;  /* 0x00000012131a7219 */ /* 0x000fce0000010e1a */
.L_x_39:
[----:B------:R-:W-:Y:S05]  /*3940*/  BSYNC.RECONVERGENT B1 ;  /* 0x0000000000017941 */ /* 0x000fea0003800200 */
.L_x_38:
[C---:B------:R-:W-:Y:S01]  /*3950*/  SHF.L.W.U32.HI R25, R26.reuse, 0x2, R23 ;  /* 0x000000021a197819 */ /* 0x040fe20000010e17 */
        /* <DEDUP_REMOVED lines=8> */
[C---:B------:R-:W-:Y:S02]  /*39e0*/  LEA.HI R28, R25.reuse, R28, RZ, 0x1 ;  /* 0x0000001c191c7211 */ /* 0x040fe400078f08ff */
[----:B------:R-:W0:Y:S01]  /*39f0*/  I2F.F64.S64 R18, R18 ;  /* 0x0000001200127312 */ /* 0x000e220000301c00 */
[----:B------:R-:W-:Y:S02]  /*3a00*/  LOP3.LUT R25, R25, R8, RZ, 0x3c, !PT ;  /* 0x0000000819197212 */ /* 0x000fe400078e3cff */
[----:B------:R-:W-:Y:S02]  /*3a10*/  IMAD.MOV R23, RZ, RZ, -R28 ;  /* 0x000000ffff177224 */ /* 0x000fe400078e0a1c */
[----:B------:R-:W-:-:S04]  /*3a20*/  ISETP.GE.AND P0, PT, R25, RZ, PT ;  /* 0x000000ff1900720c */ /* 0x000fc80003f06270 */
[----:B------:R-:W-:Y:S01]  /*3a30*/  @!P1 IMAD.MOV.U32 R28, RZ, RZ, R23 ;  /* 0x000000ffff1c9224 */ /* 0x000fe200078e0017 */
[----:B0-----:R-:W-:-:S10]  /*3a40*/  DMUL R26, R18, UR4 ;  /* 0x00000004121a7c28 */ /* 0x001fd40008000000 */
[----:B------:R-:W0:Y:S02]  /*3a50*/  F2F.F32.F64 R26, R26 ;  /* 0x0000001a001a7310 */ /* 0x000e240000301000 */
[----:B0-----:R-:W-:-:S07]  /*3a60*/  FSEL R25, -R26, R26, !P0 ;  /* 0x0000001a1a197208 */ /* 0x001fce0004000100 */
.L_x_36:
[----:B------:R-:W-:Y:S05]  /*3a70*/  BSYNC.RECONVERGENT B0 ;  /* 0x0000000000007941 */ /* 0x000fea0003800200 */
.L_x_35:
[----:B------:R-:W-:Y:S01]  /*3a80*/  FMUL R18, R25, R25 ;  /* 0x0000001919127220 */ /* 0x000fe20000400000 */
[C---:B------:R-:W-:Y:S01]  /*3a90*/  LOP3.LUT R19, R28.reuse, 0x1, RZ, 0xc0, !PT ;  /* 0x000000011c137812 */ /* 0x040fe200078ec0ff */
[----:B------:R-:W-:Y:S01]  /*3aa0*/  VIADD R28, R28, 0x1 ;  /* 0x000000011c1c7836 */ /* 0x000fe20000000000 */
[----:B------:R-:W-:Y:S01]  /*3ab0*/  BSSY.RECONVERGENT B0, `(.L_x_40) ;  /* 0x000001c000007945 */ /* 0x000fe20003800200 */
[----:B------:R-:W-:Y:S01]  /*3ac0*/  FFMA R20, R18, R20, -0.0013887860113754868507 ;  /* 0xbab607ed12147423 */ /* 0x000fe20000000014 */
[----:B------:R-:W-:Y:S02]  /*3ad0*/  ISETP.NE.U32.AND P0, PT, R19, 0x1, PT ;  /* 0x000000011300780c */ /* 0x000fe40003f05070 */
[----:B------:R-:W-:Y:S02]  /*3ae0*/  LOP3.LUT P1, RZ, R28, 0x2, RZ, 0xc0, !PT ;  /* 0x000000021cff7812 */ /* 0x000fe4000782c0ff */
[----:B------:R-:W-:Y:S02]  /*3af0*/  FSEL R21, R21, 0.0083327032625675201416, P0 ;  /* 0x3c0885e415157808 */ /* 0x000fe40000000000 */
[----:B------:R-:W-:-:S02]  /*3b00*/  FSEL R19, R20, -0.00019574658654164522886, P0 ;  /* 0xb94d415314137808 */ /* 0x000fc40000000000 */
[----:B------:R-:W-:Y:S02]  /*3b10*/  FSEL R25, R25, 1, !P0 ;  /* 0x3f80000019197808 */ /* 0x000fe40004000000 */
[----:B------:R-:W-:Y:S01]  /*3b20*/  FSEL R22, -R22, -0.16666662693023681641, P0 ;  /* 0xbe2aaaa816167808 */ /* 0x000fe20000000100 */
[C---:B------:R-:W-:Y:S02]  /*3b30*/  FFMA R19, R18.reuse, R19, R21 ;  /* 0x0000001312137223 */ /* 0x040fe40000000015 */
[C---:B------:R-:W-:Y:S02]  /*3b40*/  FFMA R20, R18.reuse, R25, RZ ;  /* 0x0000001912147223 */ /* 0x040fe400000000ff */
[----:B------:R-:W-:-:S04]  /*3b50*/  FFMA R19, R18, R19, R22 ;  /* 0x0000001312137223 */ /* 0x000fc80000000016 */
[----:B------:R-:W-:-:S04]  /*3b60*/  FFMA R19, R20, R19, R25 ;  /* 0x0000001314137223 */ /* 0x000fc80000000019 */
[----:B------:R-:W-:-:S04]  /*3b70*/  @P1 FADD R19, RZ, -R19 ;  /* 0x80000013ff131221 */ /* 0x000fc80000000000 */
[----:B------:R-:W-:-:S04]  /*3b80*/  FFMA R11, R24, R19, R11 ;  /* 0x00000013180b7223 */ /* 0x000fc8000000000b */
[----:B------:R-:W-:-:S04]  /*3b90*/  FADD R11, R11, -1 ;  /* 0xbf8000000b0b7421 */ /* 0x000fc80000000000 */
[----:B------:R-:W-:-:S04]  /*3ba0*/  FFMA R8, R8, R8, R11 ;  /* 0x0000000808087223 */ /* 0x000fc8000000000b */
[----:B------:R-:W-:Y:S01]  /*3bb0*/  VIADD R11, R8, 0xf3000000 ;  /* 0xf3000000080b7836 */ /* 0x000fe20000000000 */
[----:B------:R0:W1:Y:S04]  /*3bc0*/  MUFU.RSQ R19, R8 ;  /* 0x0000000800137308 */ /* 0x0000680000001400 */
[----:B------:R-:W-:-:S13]  /*3bd0*/  ISETP.GT.U32.AND P0, PT, R11, 0x727fffff, PT ;  /* 0x727fffff0b00780c */ /* 0x000fda0003f04070 */
[----:B01----:R-:W-:Y:S05]  /*3be0*/  @!P0 BRA `(.L_x_41) ;  /* 0x0000000000108947 */ /* 0x003fea0003800000 */
[----:B------:R-:W-:-:S07]  /*3bf0*/  MOV R18, 0x3c10 ;  /* 0x00003c1000127802 */ /* 0x000fce0000000f00 */
[----:B------:R-:W-:Y:S05]  /*3c00*/  CALL.REL.NOINC `($__internal_0_$__cuda_sm20_sqrt_rn_f32_slowpath) ;  /* 0x0000003c00a87944 */ /* 0x000fea0003c00000 */
[----:B------:R-:W-:Y:S01]  /*3c10*/  MOV R11, R8 ;  /* 0x00000008000b7202 */ /* 0x000fe20000000f00 */
[----:B------:R-:W-:Y:S06]  /*3c20*/  BRA `(.L_x_42) ;  /* 0x0000000000107947 */ /* 0x000fec0003800000 */
.L_x_41:
[----:B------:R-:W-:Y:S01]  /*3c30*/  FMUL.FTZ R11, R8, R19 ;  /* 0x00000013080b7220 */ /* 0x000fe20000410000 */
[----:B------:R-:W-:-:S03]  /*3c40*/  FMUL.FTZ R18, R19, 0.5 ;  /* 0x3f00000013127820 */ /* 0x000fc60000410000 */
[----:B------:R-:W-:-:S04]  /*3c50*/  FFMA R8, -R11, R11, R8 ;  /* 0x0000000b0b087223 */ /* 0x000fc80000000108 */
[----:B------:R-:W-:-:S07]  /*3c60*/  FFMA R11, R8, R18, R11 ;  /* 0x00000012080b7223 */ /* 0x000fce000000000b */
.L_x_42:
[----:B------:R-:W-:Y:S05]  /*3c70*/  BSYNC.RECONVERGENT B0 ;  /* 0x0000000000007941 */ /* 0x000fea0003800200 */
.L_x_40:
[----:B------:R-:W-:Y:S01]  /*3c80*/  VIADD R8, R10, 0xf3000000 ;  /* 0xf30000000a087836 */ /* 0x000fe20000000000 */
[----:B------:R0:W1:Y:S01]  /*3c90*/  MUFU.RSQ R21, R10 ;  /* 0x0000000a00157308 */ /* 0x0000620000001400 */
[----:B------:R-:W-:Y:S03]  /*3ca0*/  BSSY.RECONVERGENT B0, `(.L_x_43) ;  /* 0x000000b000007945 */ /* 0x000fe60003800200 */
[----:B------:R-:W-:-:S13]  /*3cb0*/  ISETP.GT.U32.AND P0, PT, R8, 0x727fffff, PT ;  /* 0x727fffff0800780c */ /* 0x000fda0003f04070 */
[----:B01----:R-:W-:Y:S05]  /*3cc0*/  @!P0 BRA `(.L_x_44) ;  /* 0x0000000000108947 */ /* 0x003fea0003800000 */
[----:B------:R-:W-:Y:S01]  /*3cd0*/  IMAD.MOV.U32 R8, RZ, RZ, R10 ;  /* 0x000000ffff087224 */ /* 0x000fe200078e000a */
[----:B------:R-:W-:-:S07]  /*3ce0*/  MOV R18, 0x3d00 ;  /* 0x00003d0000127802 */ /* 0x000fce0000000f00 */
[----:B------:R-:W-:Y:S05]  /*3cf0*/  CALL.REL.NOINC `($__internal_0_$__cuda_sm20_sqrt_rn_f32_slowpath) ;  /* 0x0000003c006c7944 */ /* 0x000fea0003c00000 */
[----:B------:R-:W-:Y:S05]  /*3d00*/  BRA `(.L_x_45) ;  /* 0x0000000000107947 */ /* 0x000fea0003800000 */
.L_x_44:
[----:B------:R-:W-:Y:S01]  /*3d10*/  FMUL.FTZ R19, R10, R21 ;  /* 0x000000150a137220 */ /* 0x000fe20000410000 */
[----:B------:R-:W-:-:S03]  /*3d20*/  FMUL.FTZ R18, R21, 0.5 ;  /* 0x3f00000015127820 */ /* 0x000fc60000410000 */
[----:B------:R-:W-:-:S04]  /*3d30*/  FFMA R8, -R19, R19, R10 ;  /* 0x0000001313087223 */ /* 0x000fc8000000010a */
[----:B------:R-:W-:-:S07]  /*3d40*/  FFMA R8, R8, R18, R19 ;  /* 0x0000001208087223 */ /* 0x000fce0000000013 */
.L_x_45:
[----:B------:R-:W-:Y:S05]  /*3d50*/  BSYNC.RECONVERGENT B0 ;  /* 0x0000000000007941 */ /* 0x000fea0003800200 */
.L_x_43:
[----:B------:R-:W0:Y:S01]  /*3d60*/  LDCU UR4, c[0x0][0x398] ;  /* 0x00007300ff0477ac */ /* 0x000e220008000800 */
[----:B------:R-:W-:Y:S02]  /*3d70*/  IMAD.IADD R9, R0, 0x1, R9 ;  /* 0x0000000100097824 */ /* 0x000fe400078e0209 */
[----:B------:R-:W-:-:S05]  /*3d80*/  FADD R11, R8, R11 ;  /* 0x0000000b080b7221 */ /* 0x000fca0000000000 */
[----:B------:R1:W-:Y:S01]  /*3d90*/  STG.E desc[UR6][R16.64], R11 ;  /* 0x0000000b10007986 */ /* 0x0003e2000c101906 */
[----:B0-----:R-:W-:-:S13]  /*3da0*/  ISETP.GE.AND P0, PT, R9, UR4, PT ;  /* 0x0000000409007c0c */ /* 0x001fda000bf06270 */
[----:B-1----:R-:W-:Y:S05]  /*3db0*/  @P0 EXIT ;  /* 0x000000000000094d */ /* 0x002fea0003800000 */
        /* <DEDUP_REMOVED lines=14> */
[----:B------:R-:W-:Y:S05]  /*3ea0*/  @!P0 BRA `(.L_x_48) ;  /* 0x0000000400608947 */ /* 0x000fea0003800000 */
[----:B------:R-:W0:Y:S01]  /*3eb0*/  LDC.64 R18, c[0x4][RZ] ;  /* 0x01000000ff127b82 */ /* 0x000e220000000a00 */
[----:B------:R-:W-:Y:S02]  /*3ec0*/  IMAD.SHL.U32 R26, R10, 0x100, RZ ;  /* 0x000001000a1a7824 */ /* 0x000fe400078e00ff */
[----:B------:R-:W-:Y:S02]  /*3ed0*/  HFMA2 R27, -RZ, RZ, 0, 0 ;  /* 0x00000000ff1b7431 */ /* 0x000fe400000001ff */
[----:B------:R-:W-:Y:S01]  /*3ee0*/  IMAD.MOV.U32 R11, RZ, RZ, RZ ;  /* 0x000000ffff0b7224 */ /* 0x000fe200078e00ff */
[----:B------:R-:W-:Y:S01]  /*3ef0*/  UMOV UR4, URZ ;  /* 0x000000ff00047c82 */ /* 0x000fe20008000000 */
[----:B------:R-:W-:-:S07]  /*3f00*/  LOP3.LUT R26, R26, 0x80000000, RZ, 0xfc, !PT ;  /* 0x800000001a1a7812 */ /* 0x000fce00078efcff */
.L_x_49:
[----:B0-----:R-:W-:-:S05]  /*3f10*/  IMAD.WIDE.U32 R22, R27, 0x4, R18 ;  /* 0x000000041b167825 */ /* 0x001fca00078e0012 */
[----:B------:R-:W2:Y:S01]  /*3f20*/  LDG.E.CONSTANT R21, desc[UR6][R22.64] ;  /* 0x0000000616157981 */ /* 0x000ea2000c1e9900 */
[C---:B------:R-:W-:Y:S02]  /*3f30*/  IMAD.SHL.U32 R28, R27.reuse, 0x4, RZ ;  /* 0x000000041b1c7824 */ /* 0x040fe400078e00ff */
[----:B------:R-:W-:-:S03]  /*3f40*/  VIADD R27, R27, 0x1 ;  /* 0x000000011b1b7836 */ /* 0x000fc60000000000 */
[C---:B------:R-:W-:Y:S02]  /*3f50*/  ISETP.EQ.AND P5, PT, R28.reuse, RZ, PT ;  /* 0x000000ff1c00720c */ /* 0x040fe40003fa2270 */
        /* <DEDUP_REMOVED lines=9> */
[--C-:B------:R-:W-:Y:S01]  /*3ff0*/  @P4 IMAD.MOV.U32 R3, RZ, RZ, R20.reuse ;  /* 0x000000ffff034224 */ /* 0x100fe200078e0014 */
[----:B------:R-:W-:Y:S01]  /*4000*/  ISETP.EQ.AND P0, PT, R28, 0x14, PT ;  /* 0x000000141c00780c */ /* 0x000fe20003f02270 */
[--C-:B------:R-:W-:Y:S02]  /*4010*/  @P3 IMAD.MOV.U32 R4, RZ, RZ, R20.reuse ;  /* 0x000000ffff043224 */ /* 0x100fe400078e0014 */
[--C-:B------:R-:W-:Y:S02]  /*4020*/  @P2 IMAD.MOV.U32 R5, RZ, RZ, R20.reuse ;  /* 0x000000ffff052224 */ /* 0x100fe400078e0014 */
[----:B------:R-:W-:-:S08]  /*4030*/  @P1 IMAD.MOV.U32 R6, RZ, RZ, R20 ;  /* 0x000000ffff061224 */ /* 0x000fd000078e0014 */
[----:B------:R-:W-:Y:S01]  /*4040*/  @P0 MOV R7, R20 ;  /* 0x0000001400070202 */ /* 0x000fe20000000f00 */
[----:B------:R-:W-:Y:S06]  /*4050*/  @P5 BRA `(.L_x_49) ;  /* 0xfffffffc00ac5947 */ /* 0x000fec000383ffff */
        /* <DEDUP_REMOVED lines=26> */
[----:B------:R-:W-:Y:S01]  /*4200*/  @P4 IMAD.MOV.U32 R19, RZ, RZ, R7 ;  /* 0x000000ffff134224 */ /* 0x000fe200078e0007 */
[----:B------:R-:W-:Y:S01]  /*4210*/  @P5 MOV R19, R11 ;  /* 0x0000000b00135202 */ /* 0x000fe20000000f00 */
        /* <DEDUP_REMOVED lines=11> */
[----:B------:R-:W-:-:S05]  /*42d0*/  @P0 IMAD.MOV.U32 R20, RZ, RZ, R11 ;  /* 0x000000ffff140224 */ /* 0x000fca00078e000b */
[----:B------:R-:W-:-:S07]  /*42e0*/  SHF.L.W.U32.HI R19, R20, R18, R19 ;  /* 0x0000001214137219 */ /* 0x000fce0000010e13 */
.L_x_51:
[----:B------:R-:W-:Y:S05]  /*42f0*/  BSYNC.RECONVERGENT B1 ;  /* 0x0000000000017941 */ /* 0x000fea0003800200 */
.L_x_50:
[C---:B------:R-:W-:Y:S01]  /*4300*/  SHF.L.W.U32.HI R11, R19.reuse, 0x2, R22 ;  /* 0x00000002130b7819 */ /* 0x040fe20000010e16 */
[----:B------:R-:W-:Y:S01]  /*4310*/  UMOV UR4, 0x54442d19 ;  /* 0x54442d1900047882 */ /* 0x000fe20000000000 */
[----:B------:R-:W-:Y:S01]  /*4320*/  SHF.L.U32 R19, R19, 0x2, RZ ;  /* 0x0000000213137819 */ /* 0x000fe200000006ff */
        /* <DEDUP_REMOVED lines=14> */
[----:B0-----:R-:W-:Y:S01]  /*4410*/  FSEL R18, -R20, R20, !P1 ;  /* 0x0000001414127208 */ /* 0x001fe20004800100 */
[----:B------:R-:W-:Y:S06]  /*4420*/  BRA `(.L_x_47) ;  /* 0x0000000000087947 */ /* 0x000fec0003800000 */
.L_x_48:
[----:B------:R-:W-:Y:S01]  /*4430*/  FMUL R18, RZ, R10 ;  /* 0x0000000aff127220 */ /* 0x000fe20000400000 */
[----:B------:R-:W-:-:S07]  /*4440*/  IMAD.MOV.U32 R22, RZ, RZ, RZ ;  /* 0x000000ffff167224 */ /* 0x000fce00078e00ff */
.L_x_47:
[----:B------:R-:W-:Y:S05]  /*4450*/  BSYNC.RECONVERGENT B0 ;  /* 0x0000000000007941 */ /* 0x000fea0003800200 */
.L_x_46:
        /* <DEDUP_REMOVED lines=12> */
[----:B------:R-:W-:Y:S02]  /*4520*/  FSEL R26, R18, 1, P0 ;  /* 0x3f800000121a7808 */ /* 0x000fe40000000000 */
[----:B------:R-:W-:Y:S01]  /*4530*/  FSEL R23, -R11, -0.16666662693023681641, !P0 ;  /* 0xbe2aaaa80b177808 */ /* 0x000fe20004000100 */
[C---:B------:R-:W-:Y:S01]  /*4540*/  FFMA R20, R19.reuse, R20, R28 ;  /* 0x0000001413147223 */ /* 0x040fe2000000001c */
[----:B------:R-:W-:Y:S01]  /*4550*/  MOV R18, R25 ;  /* 0x0000001900127202 */ /* 0x000fe20000000f00 */
[C---:B------:R-:W-:Y:S02]  /*4560*/  FFMA R21, R19.reuse, R26, RZ ;  /* 0x0000001a13157223 */ /* 0x040fe400000000ff */
[----:B------:R-:W-:Y:S01]  /*4570*/  FFMA R20, R19, R20, R23 ;  /* 0x0000001413147223 */ /* 0x000fe20000000017 */
[----:B------:R-:W-:-:S03]  /*4580*/  IMAD.MOV.U32 R23, RZ, RZ, R24 ;  /* 0x000000ffff177224 */ /* 0x000fc600078e0018 */
[----:B------:R-:W-:-:S04]  /*4590*/  FFMA R26, R21, R20, R26 ;  /* 0x00000014151a7223 */ /* 0x000fc8000000001a */
[----:B------:R-:W-:Y:S01]  /*45a0*/  @P1 FADD R26, RZ, -R26 ;  /* 0x8000001aff1a1221 */ /* 0x000fe20000000000 */
[----:B------:R-:W-:Y:S06]  /*45b0*/  @!P2 BRA `(.L_x_53) ;  /* 0x000000040070a947 */ /* 0x000fec0003800000 */
[----:B------:R-:W-:-:S13]  /*45c0*/  FSETP.NEU.AND P0, PT, |R10|, +INF , PT ;  /* 0x7f8000000a00780b */ /* 0x000fda0003f0d200 */
[----:B------:R-:W-:Y:S05]  /*45d0*/  @!P0 BRA `(.L_x_54) ;  /* 0x0000000400608947 */ /* 0x000fea0003800000 */
[----:B------:R-:W0:Y:S01]  /*45e0*/  LDC.64 R18, c[0x4][RZ] ;  /* 0x01000000ff127b82 */ /* 0x000e220000000a00 */
[----:B------:R-:W-:Y:S01]  /*45f0*/  IMAD.SHL.U32 R28, R10, 0x100, RZ ;  /* 0x000001000a1c7824 */ /* 0x000fe200078e00ff */
[----:B------:R-:W-:Y:S01]  /*4600*/  UMOV UR4, URZ ;  /* 0x000000ff00047c82 */ /* 0x000fe20008000000 */
[----:B------:R-:W-:Y:S02]  /*4610*/  IMAD.MOV.U32 R27, RZ, RZ, RZ ;  /* 0x000000ffff1b7224 */ /* 0x000fe400078e00ff */
[----:B------:R-:W-:Y:S01]  /*4620*/  IMAD.MOV.U32 R29, RZ, RZ, RZ ;  /* 0x000000ffff1d7224 */ /* 0x000fe200078e00ff */
[----:B------:R-:W-:-:S07]  /*4630*/  LOP3.LUT R28, R28, 0x80000000, RZ, 0xfc, !PT ;  /* 0x800000001c1c7812 */ /* 0x000fce00078efcff */
.L_x_55:
        /* <DEDUP_REMOVED lines=16> */
[----:B------:R-:W-:Y:S02]  /*4740*/  @P1 MOV R4, R22 ;  /* 0x0000001600041202 */ /* 0x000fe40000000f00 */
        /* <DEDUP_REMOVED lines=27> */
[--C-:B------:R-:W-:Y:S01]  /*4900*/  @P2 IMAD.MOV.U32 R22, RZ, RZ, R6.reuse ;  /* 0x000000ffff162224 */ /* 0x100fe200078e0006 */
[----:B------:R-:W-:Y:S01]  /*4910*/  @P3 MOV R22, R7 ;  /* 0x0000000700163202 */ /* 0x000fe20000000f00 */
[----:B------:R-:W-:Y:S02]  /*4920*/  @P3 IMAD.MOV.U32 R19, RZ, RZ, R6 ;  /* 0x000000ffff133224 */ /* 0x000fe400078e0006 */
        /* <DEDUP_REMOVED lines=15> */
.L_x_57:
[----:B------:R-:W-:Y:S05]  /*4a20*/  BSYNC.RECONVERGENT B1 ;  /* 0x0000000000017941 */ /* 0x000fea0003800200 */
.L_x_56:
        /* <DEDUP_REMOVED lines=19> */
.L_x_54:
[----:B------:R-:W-:Y:S01]  /*4b60*/  FMUL R18, RZ, R10 ;  /* 0x0000000aff127220 */ /* 0x000fe20000400000 */
[----:B------:R-:W-:-:S07]  /*4b70*/  IMAD.MOV.U32 R23, RZ, RZ, RZ ;  /* 0x000000ffff177224 */ /* 0x000fce00078e00ff */
.L_x_53:
[----:B------:R-:W-:Y:S05]  /*4b80*/  BSYNC.RECONVERGENT B0 ;  /* 0x0000000000007941 */ /* 0x000fea0003800200 */
.L_x_52:
[----:B------:R-:W-:Y:S02]  /*4b90*/  IMAD.MOV.U32 R20, RZ, RZ, 0x37cbac00 ;  /* 0x37cbac00ff147424 */ /* 0x000fe400078e00ff */
[----:B------:R-:W-:Y:S01]  /*4ba0*/  FMUL R19, R18, R18 ;  /* 0x0000001212137220 */ /* 0x000fe20000400000 */
[----:B------:R-:W-:Y:S01]  /*4bb0*/  LOP3.LUT R21, R23, 0x1, RZ, 0xc0, !PT ;  /* 0x0000000117157812 */ /* 0x000fe200078ec0ff */
[----:B------:R-:W-:Y:S01]  /*4bc0*/  BSSY.RECONVERGENT B0, `(.L_x_58) ;  /* 0x000006f000007945 */ /* 0x000fe20003800200 */
[----:B------:R-:W-:Y:S01]  /*4bd0*/  MOV R22, 0x3d2aaabb ;  /* 0x3d2aaabb00167802 */ /* 0x000fe20000000f00 */
[----:B------:R-:W-:Y:S01]  /*4be0*/  FFMA R20, R19, R20, -0.0013887860113754868507 ;  /* 0xbab607ed13147423 */ /* 0x000fe20000000014 */
[----:B------:R-:W-:Y:S02]  /*4bf0*/  ISETP.NE.U32.AND P0, PT, R21, 0x1, PT ;  /* 0x000000011500780c */ /* 0x000fe40003f05070 */
        /* <DEDUP_REMOVED lines=23> */
.L_x_61:
        /* <DEDUP_REMOVED lines=13> */
[----:B------:R-:W-:Y:S02]  /*4e40*/  @P5 MOV R2, R20 ;  /* 0x0000001400025202 */ /* 0x000fe40000000f00 */
        /* <DEDUP_REMOVED lines=28> */
[--C-:B------:R-:W-:Y:S01]  /*5010*/  @P1 IMAD.MOV.U32 R22, RZ, RZ, R5.reuse ;  /* 0x000000ffff161224 */ /* 0x100fe200078e0005 */
[----:B------:R-:W-:Y:S01]  /*5020*/  @P2 MOV R22, R6 ;  /* 0x0000000600162202 */ /* 0x000fe20000000f00 */
[----:B------:R-:W-:Y:S02]  /*5030*/  @P2 IMAD.MOV.U32 R19, RZ, RZ, R5 ;  /* 0x000000ffff132224 */ /* 0x000fe400078e0005 */
[----:B------:R-:W-:Y:S02]  /*5040*/  @P3 IMAD.MOV.U32 R19, RZ, RZ, R6 ;  /* 0x000000ffff133224 */ /* 0x000fe400078e0006 */
        /* <DEDUP_REMOVED lines=8> */
[----:B------:R-:W-:Y:S01]  /*50d0*/  @P2 MOV R20, R4 ;  /* 0x0000000400142202 */ /* 0x000fe20000000f00 */
[----:B------:R-:W-:Y:S01]  /*50e0*/  @P3 IMAD.MOV.U32 R20, RZ, RZ, R5 ;  /* 0x000000ffff143224 */ /* 0x000fe200078e0005 */
[----:B------:R-:W-:Y:S01]  /*50f0*/  LOP3.LUT R18, R18, 0x1f, RZ, 0xc0, !PT ;  /* 0x0000001f12127812 */ /* 0x000fe200078ec0ff */
[----:B------:R-:W-:Y:S02]  /*5100*/  @P4 IMAD.MOV.U32 R20, RZ, RZ, R6 ;  /* 0x000000ffff144224 */ /* 0x000fe400078e0006 */
[----:B------:R-:W-:Y:S01]  /*5110*/  @P5 IMAD.MOV.U32 R20, RZ, RZ, R7 ;  /* 0x000000ffff145224 */ /* 0x000fe200078e0007 */
[----:B------:R-:W-:-:S05]  /*5120*/  SHF.L.W.U32.HI R22, R19, R18, R22 ;  /* 0x0000001213167219 */ /* 0x000fca0000010e16 */
[----:B------:R-:W-:-:S05]  /*5130*/  @P0 IMAD.MOV.U32 R20, RZ, RZ, R27 ;  /* 0x000000ffff140224 */ /* 0x000fca00078e001b */
[----:B------:R-:W-:-:S07]  /*5140*/  SHF.L.W.U32.HI R19, R20, R18, R19 ;  /* 0x0000001214137219 */ /* 0x000fce0000010e13 */
.L_x_63:
[----:B------:R-:W-:Y:S05]  /*5150*/  BSYNC.RECONVERGENT B1 ;  /* 0x0000000000017941 */ /* 0x000fea0003800200 */
.L_x_62:
        /* <DEDUP_REMOVED lines=19> */
.L_x_60:
[----:B------:R-:W-:Y:S01]  /*5290*/  FMUL R18, RZ, R10 ;  /* 0x0000000aff127220 */ /* 0x000fe20000400000 */
[----:B------:R-:W-:-:S07]  /*52a0*/  MOV R23, RZ ;  /* 0x000000ff00177202 */ /* 0x000fce0000000f00 */
.L_x_59:
[----:B------:R-:W-:Y:S05]  /*52b0*/  BSYNC.RECONVERGENT B0 ;  /* 0x0000000000007941 */ /* 0x000fea0003800200 */
.L_x_58:
        /* <DEDUP_REMOVED lines=21> */
[----:B------:R-:W-:Y:S05]  /*5410*/  @!P0 BRA `(.L_x_66) ;  /* 0x0000000400608947 */ /* 0x000fea0003800000 */
[----:B------:R-:W-:Y:S01]  /*5420*/  IMAD.SHL.U32 R8, R10, 0x100, RZ ;  /* 0x000001000a087824 */ /* 0x000fe200078e00ff */
[----:B------:R-:W-:Y:S01]  /*5430*/  UMOV UR4, URZ ;  /* 0x000000ff00047c82 */ /* 0x000fe20008000000 */
[----:B------:R-:W-:Y:S02]  /*5440*/  IMAD.MOV.U32 R23, RZ, RZ, RZ ;  /* 0x000000ffff177224 */ /* 0x000fe400078e00ff */
[----:B------:R-:W-:Y:S01]  /*5450*/  IMAD.MOV.U32 R27, RZ, RZ, RZ ;  /* 0x000000ffff1b7224 */ /* 0x000fe200078e00ff */
[----:B------:R-:W-:-:S07]  /*5460*/  LOP3.LUT R8, R8, 0x80000000, RZ, 0xfc, !PT ;  /* 0x8000000008087812 */ /* 0x000fce00078efcff */
.L_x_67:
        /* <DEDUP_REMOVED lines=27> */
[----:B------:R-:W-:-:S04]  /*5620*/  SHF.R.U32.HI R8, RZ, 0x5, R8 ;  /* 0x00000005ff087819 */ /* 0x000fc80000011608 */
[----:B------:R-:W-:-:S04]  /*5630*/  LEA R25, -R8, RZ, 0x2 ;  /* 0x000000ff08197211 */ /* 0x000fc800078e11ff */
        /* <DEDUP_REMOVED lines=12> */
[--C-:B------:R-:W-:Y:S02]  /*5700*/  @P2 IMAD.MOV.U32 R8, RZ, RZ, R4.reuse ;  /* 0x000000ffff082224 */ /* 0x100fe400078e0004 */
[----:B------:R-:W-:Y:S01]  /*5710*/  @P1 IMAD.MOV.U32 R19, RZ, RZ, R4 ;  /* 0x000000ffff131224 */ /* 0x000fe200078e0004 */
[----:B------:R-:W-:Y:S01]  /*5720*/  @P0 MOV R19, R5 ;  /* 0x0000000500130202 */ /* 0x000fe20000000f00 */
[----:B------:R-:W-:-:S02]  /*5730*/  @P1 IMAD.MOV.U32 R8, RZ, RZ, R5 ;  /* 0x000000ffff081224 */ /* 0x000fc400078e0005 */
[--C-:B------:R-:W-:Y:S02]  /*5740*/  @P0 IMAD.MOV.U32 R8, RZ, RZ, R6.reuse ;  /* 0x000000ffff080224 */ /* 0x100fe400078e0006 */
[----:B------:R-:W-:Y:S02]  /*5750*/  @P3 IMAD.MOV.U32 R19, RZ, RZ, R6 ;  /* 0x000000ffff133224 */ /* 0x000fe400078e0006 */
[--C-:B------:R-:W-:Y:S02]  /*5760*/  @P3 IMAD.MOV.U32 R8, RZ, RZ, R7.reuse ;  /* 0x000000ffff083224 */ /* 0x100fe400078e0007 */
[----:B------:R-:W-:Y:S02]  /*5770*/  @P4 IMAD.MOV.U32 R19, RZ, RZ, R7 ;  /* 0x000000ffff134224 */ /* 0x000fe400078e0007 */
[--C-:B------:R-:W-:Y:S02]  /*5780*/  @P4 IMAD.MOV.U32 R8, RZ, RZ, R23.reuse ;  /* 0x000000ffff084224 */ /* 0x100fe400078e0017 */
[----:B------:R-:W-:Y:S01]  /*5790*/  @P5 IMAD.MOV.U32 R19, RZ, RZ, R23 ;  /* 0x000000ffff135224 */ /* 0x000fe200078e0017 */
[----:B------:R-:W-:Y:S06]  /*57a0*/  @!P6 BRA `(.L_x_69) ;  /* 0x00000000002ce947 */ /* 0x000fec0003800000 */
[----:B------:R-:W-:Y:S01]  /*57b0*/  @P2 IMAD.MOV.U32 R24, RZ, RZ, R2 ;  /* 0x000000ffff182224 */ /* 0x000fe200078e0002 */
[----:B------:R-:W-:Y:S01]  /*57c0*/  @P1 MOV R24, R3 ;  /* 0x0000000300181202 */ /* 0x000fe20000000f00 */
[----:B------:R-:W-:Y:S01]  /*57d0*/  @P0 IMAD.MOV.U32 R24, RZ, RZ, R4 ;  /* 0x000000ffff180224 */ /* 0x000fe200078e0004 */
[----:B------:R-:W-:Y:S01]  /*57e0*/  ISETP.EQ.AND P0, PT, R25, 0x8, PT ;  /* 0x000000081900780c */ /* 0x000fe20003f02270 */
[----:B------:R-:W-:Y:S01]  /*57f0*/  @P3 IMAD.MOV.U32 R24, RZ, RZ, R5 ;  /* 0x000000ffff183224 */ /* 0x000fe200078e0005 */
[----:B------:R-:W-:Y:S01]  /*5800*/  LOP3.LUT R18, R18, 0x1f, RZ, 0xc0, !PT ;  /* 0x0000001f12127812 */ /* 0x000fe200078ec0ff */
[----:B------:R-:W-:Y:S02]  /*5810*/  @P4 IMAD.MOV.U32 R24, RZ, RZ, R6 ;  /* 0x000000ffff184224 */ /* 0x000fe400078e0006 */
[----:B------:R-:W-:Y:S01]  /*5820*/  @P5 IMAD.MOV.U32 R24, RZ, RZ, R7 ;  /* 0x000000ffff185224 */ /* 0x000fe200078e0007 */
[----:B------:R-:W-:-:S07]  /*5830*/  SHF.L.W.U32.HI R8, R19, R18, R8 ;  /* 0x0000001213087219 */ /* 0x000fce0000010e08 */
[----:B------:R-:W-:-:S05]  /*5840*/  @P0 IMAD.MOV.U32 R24, RZ, RZ, R23 ;  /* 0x000000ffff180224 */ /* 0x000fca00078e0017 */
[----:B------:R-:W-:-:S07]  /*5850*/  SHF.L.W.U32.HI R19, R24, R18, R19 ;  /* 0x0000001218137219 */ /* 0x000fce0000010e13 */
.L_x_69:
[----:B------:R-:W-:Y:S05]  /*5860*/  BSYNC.RECONVERGENT B1 ;  /* 0x0000000000017941 */ /* 0x000fea0003800200 */
.L_x_68:
        /* <DEDUP_REMOVED lines=14> */
[----:B------:R-:W-:Y:S01]  /*5950*/  @!P1 MOV R24, R8 ;  /* 0x0000000800189202 */ /* 0x000fe20000000f00 */
[----:B0-----:R-:W-:-:S10]  /*5960*/  DMUL R28, R18, UR4 ;  /* 0x00000004121c7c28 */ /* 0x001fd40008000000 */
[----:B------:R-:W0:Y:S02]  /*5970*/  F2F.F32.F64 R28, R28 ;  /* 0x0000001c001c7310 */ /* 0x000e240000301000 */
[----:B0-----:R-:W-:Y:S01]  /*5980*/  FSEL R25, -R28, R28, !P0 ;  /* 0x0000001c1c197208 */ /* 0x001fe20004000100 */
[----:B------:R-:W-:Y:S06]  /*5990*/  BRA `(.L_x_65) ;  /* 0x0000000000087947 */ /* 0x000fec0003800000 */
.L_x_66:
[----:B------:R-:W-:Y:S01]  /*59a0*/  FMUL R25, RZ, R10 ;  /* 0x0000000aff197220 */ /* 0x000fe20000400000 */
[----:B------:R-:W-:-:S07]  /*59b0*/  IMAD.MOV.U32 R24, RZ, RZ, RZ ;  /* 0x000000ffff187224 */ /* 0x000fce00078e00ff */
.L_x_65:
[----:B------:R-:W-:Y:S05]  /*59c0*/  BSYNC.RECONVERGENT B0 ;  /* 0x0000000000007941 */ /* 0x000fea0003800200 */
.L_x_64:
        /* <DEDUP_REMOVED lines=39> */
.L_x_73:
        /* <DEDUP_REMOVED lines=62> */
.L_x_75:
[----:B------:R-:W-:Y:S05]  /*6020*/  BSYNC.RECONVERGENT B1 ;  /* 0x0000000000017941 */ /* 0x000fea0003800200 */
.L_x_74:
        /* <DEDUP_REMOVED lines=17> */
[----:B0-----:R-:W-:Y:S01]  /*6140*/  FSEL R18, -R20, R20, !P1 ;  /* 0x0000001414127208 */ /* 0x001fe20004800100 */
[----:B------:R-:W-:Y:S06]  /*6150*/  BRA `(.L_x_71) ;  /* 0x0000000000087947 */ /* 0x000fec0003800000 */
.L_x_72:
[----:B------:R-:W-:Y:S01]  /*6160*/  FMUL R18, RZ, R8 ;  /* 0x00000008ff127220 */ /* 0x000fe20000400000 */
[----:B------:R-:W-:-:S07]  /*6170*/  IMAD.MOV.U32 R22, RZ, RZ, RZ ;  /* 0x000000ffff167224 */ /* 0x000fce00078e00ff */
.L_x_71:
[----:B------:R-:W-:Y:S05]  /*6180*/  BSYNC.RECONVERGENT B0 ;  /* 0x0000000000007941 */ /* 0x000fea0003800200 */
.L_x_70:
        /* <DEDUP_REMOVED lines=18> */
[----:B------:R-:W-:-:S03]  /*62b0*/  IMAD.MOV.U32 R18, RZ, RZ, R25 ;  /* 0x000000ffff127224 */ /* 0x000fc600078e0019 */
[----:B------:R-:W-:Y:S01]  /*62c0*/  @P1 FADD R11, RZ, -R11 ;  /* 0x8000000bff0b1221 */ /* 0x000fe20000000000 */
[----:B------:R-:W-:Y:S06]  /*62d0*/  @!P2 BRA `(.L_x_77) ;  /* 0x000000040070a947 */ /* 0x000fec0003800000 */
[----:B------:R-:W-:-:S13]  /*62e0*/  FSETP.NEU.AND P0, PT, |R8|, +INF , PT ;  /* 0x7f8000000800780b */ /* 0x000fda0003f0d200 */
[----:B------:R-:W-:Y:S05]  /*62f0*/  @!P0 BRA `(.L_x_78) ;  /* 0x0000000400608947 */ /* 0x000fea0003800000 */
[----:B------:R-:W0:Y:S01]  /*6300*/  LDC.64 R18, c[0x4][RZ] ;  /* 0x01000000ff127b82 */ /* 0x000e220000000a00 */
[----:B------:R-:W-:Y:S01]  /*6310*/  IMAD.SHL.U32 R26, R8, 0x100, RZ ;  /* 0x00000100081a7824 */ /* 0x000fe200078e00ff */
[----:B------:R-:W-:Y:S01]  /*6320*/  MOV R27, RZ ;  /* 0x000000ff001b7202 */ /* 0x000fe20000000f00 */
[----:B------:R-:W-:Y:S01]  /*6330*/  IMAD.MOV.U32 R29, RZ, RZ, RZ ;  /* 0x000000ffff1d7224 */ /* 0x000fe200078e00ff */
[----:B------:R-:W-:Y:S02]  /*6340*/  UMOV UR4, URZ ;  /* 0x000000ff00047c82 */ /* 0x000fe40008000000 */
[----:B------:R-:W-:-:S07]  /*6350*/  LOP3.LUT R26, R26, 0x80000000, RZ, 0xfc, !PT ;  /* 0x800000001a1a7812 */ /* 0x000fce00078efcff */
.L_x_79:
        /* <DEDUP_REMOVED lines=62> */
.L_x_81:
[----:B------:R-:W-:Y:S05]  /*6740*/  BSYNC.RECONVERGENT B1 ;  /* 0x0000000000017941 */ /* 0x000fea0003800200 */
.L_x_80:
        /* <DEDUP_REMOVED lines=19> */
.L_x_78:
[----:B------:R-:W-:Y:S01]  /*6880*/  FMUL R18, RZ, R8 ;  /* 0x00000008ff127220 */ /* 0x000fe20000400000 */
[----:B------:R-:W-:-:S07]  /*6890*/  IMAD.MOV.U32 R23, RZ, RZ, RZ ;  /* 0x000000ffff177224 */ /* 0x000fce00078e00ff */
.L_x_77:
[----:B------:R-:W-:Y:S05]  /*68a0*/  BSYNC.RECONVERGENT B0 ;  /* 0x0000000000007941 */ /* 0x000fea0003800200 */
.L_x_76:
[----:B------:R-:W-:Y:S02]  /*68b0*/  IMAD.MOV.U32 R20, RZ, RZ, 0x37cbac00 ;  /* 0x37cbac00ff147424 */ /* 0x000fe400078e00ff */
[----:B------:R-:W-:Y:S01]  /*68c0*/  FMUL R19, R18, R18 ;  /* 0x0000001212137220 */ /* 0x000fe20000400000 */
[C---:B------:R-:W-:Y:S01]  /*68d0*/  LOP3.LUT R21, R23.reuse, 0x1, RZ, 0xc0, !PT ;  /* 0x0000000117157812 */ /* 0x040fe200078ec0ff */
[----:B------:R-:W-:Y:S01]  /*68e0*/  IMAD.MOV.U32 R22, RZ, RZ, 0x3d2aaabb ;  /* 0x3d2aaabbff167424 */ /* 0x000fe200078e00ff */
[----:B------:R-:W-:Y:S01]  /*68f0*/  LOP3.LUT P1, RZ, R23, 0x2, RZ, 0xc0, !PT ;  /* 0x0000000217ff7812 */ /* 0x000fe2000782c0ff */
[----:B------:R-:W-:Y:S01]  /*6900*/  FFMA R20, R19, R20, -0.0013887860113754868507 ;  /* 0xbab607ed13147423 */ /* 0x000fe20000000014 */
[----:B------:R-:W-:Y:S01]  /*6910*/  ISETP.NE.U32.AND P0, PT, R21, 0x1, PT ;  /* 0x000000011500780c */ /* 0x000fe20003f05070 */
[----:B------:R-:W-:Y:S01]  /*6920*/  IMAD.MOV.U32 R21, RZ, RZ, 0x3effffff ;  /* 0x3effffffff157424 */ /* 0x000fe200078e00ff */
[----:B------:R-:W-:Y:S01]  /*6930*/  ISETP.NE.AND P2, PT, R24, RZ, PT ;  /* 0x000000ff1800720c */ /* 0x000fe20003f45270 */
[----:B------:R-:W-:Y:S01]  /*6940*/  BSSY.RECONVERGENT B0, `(.L_x_82) ;  /* 0x000006a000007945 */ /* 0x000fe20003800200 */
[----:B------:R-:W-:-:S02]  /*6950*/  FSEL R20, R20, -0.00019574658654164522886, !P0 ;  /* 0xb94d415314147808 */ /* 0x000fc40004000000 */
[----:B------:R-:W-:Y:S02]  /*6960*/  FSEL R22, R22, 0.0083327032625675201416, !P0 ;  /* 0x3c0885e416167808 */ /* 0x000fe40004000000 */
[----:B------:R-:W-:Y:S02]  /*6970*/  FSEL R18, R18, 1, P0 ;  /* 0x3f80000012127808 */ /* 0x000fe40000000000 */
[----:B------:R-:W-:Y:S01]  /*6980*/  FSEL R23, -R21, -0.16666662693023681641, !P0 ;  /* 0xbe2aaaa815177808 */ /* 0x000fe20004000100 */
[C---:B------:R-:W-:Y:S02]  /*6990*/  FFMA R20, R19.reuse, R20, R22 ;  /* 0x0000001413147223 */ /* 0x040fe40000000016 */
[C---:B------:R-:W-:Y:S02]  /*69a0*/  FFMA R21, R19.reuse, R18, RZ ;  /* 0x0000001213157223 */ /* 0x040fe400000000ff */
[----:B------:R-:W-:Y:S01]  /*69b0*/  FFMA R20, R19, R20, R23 ;  /* 0x0000001413147223 */ /* 0x000fe20000000017 */
[----:B------:R-:W-:-:S03]  /*69c0*/  MOV R23, R28 ;  /* 0x0000001c00177202 */ /* 0x000fc60000000f00 */
        /* <DEDUP_REMOVED lines=13> */
.L_x_85:
        /* <DEDUP_REMOVED lines=62> */
.L_x_87:
[----:B------:R-:W-:Y:S05]  /*6e80*/  BSYNC.RECONVERGENT B1 ;  /* 0x0000000000017941 */ /* 0x000fea0003800200 */
.L_x_86:
        /* <DEDUP_REMOVED lines=19> */
.L_x_84:
[----:B------:R-:W-:Y:S01]  /*6fc0*/  FMUL R18, RZ, R8 ;  /* 0x00000008ff127220 */ /* 0x000fe20000400000 */
[----:B------:R-:W-:-:S07]  /*6fd0*/  IMAD.MOV.U32 R23, RZ, RZ, RZ ;  /* 0x000000ffff177224 */ /* 0x000fce00078e00ff */
.L_x_83:
[----:B------:R-:W-:Y:S05]  /*6fe0*/  BSYNC.RECONVERGENT B0 ;  /* 0x0000000000007941 */ /* 0x000fea0003800200 */
.L_x_82:
[----:B------:R-:W-:Y:S01]  /*6ff0*/  MOV R20, 0x37cbac00 ;  /* 0x37cbac0000147802 */ /* 0x000fe20000000f00 */
[----:B------:R-:W-:Y:S01]  /*7000*/  FMUL R19, R18, R18 ;  /* 0x0000001212137220 */ /* 0x000fe20000400000 */
[C---:B------:R-:W-:Y:S01]  /*7010*/  LOP3.LUT R21, R23.reuse, 0x1, RZ, 0xc0, !PT ;  /* 0x0000000117157812 */ /* 0x040fe200078ec0ff */
[----:B------:R-:W-:Y:S01]  /*7020*/  VIADD R23, R23, 0x1 ;  /* 0x0000000117177836 */ /* 0x000fe20000000000 */
[----:B------:R-:W-:Y:S01]  /*7030*/  ISETP.NE.AND P2, PT, R24, RZ, PT ;  /* 0x000000ff1800720c */ /* 0x000fe20003f45270 */
[----:B------:R-:W-:Y:S01]  /*7040*/  FFMA R22, R19, R20, -0.0013887860113754868507 ;  /* 0xbab607ed13167423 */ /* 0x000fe20000000014 */
[----:B------:R-:W-:Y:S01]  /*7050*/  ISETP.NE.U32.AND P0, PT, R21, 0x1, PT ;  /* 0x000000011500780c */ /* 0x000fe20003f05070 */
[----:B------:R-:W-:Y:S01]  /*7060*/  IMAD.MOV.U32 R21, RZ, RZ, 0x3d2aaabb ;  /* 0x3d2aaabbff157424 */ /* 0x000fe200078e00ff */
[----:B------:R-:W-:Y:S01]  /*7070*/  LOP3.LUT P1, RZ, R23, 0x2, RZ, 0xc0, !PT ;  /* 0x0000000217ff7812 */ /* 0x000fe2000782c0ff */
[----:B------:R-:W-:Y:S01]  /*7080*/  BSSY.RECONVERGENT B0, `(.L_x_88) ;  /* 0x000006d000007945 */ /* 0x000fe20003800200 */
[----:B------:R-:W-:-:S02]  /*7090*/  FSEL R22, R22, -0.00019574658654164522886, P0 ;  /* 0xb94d415316167808 */ /* 0x000fc40000000000 */
        /* <DEDUP_REMOVED lines=17> */
.L_x_91:
[----:B------:R-:W0:Y:S02]  /*71b0*/  LDC.64 R18, c[0x4][RZ] ;  /* 0x01000000ff127b82 */ /* 0x000e240000000a00 */
[----:B0-----:R-:W-:-:S05]  /*71c0*/  IMAD.WIDE.U32 R28, R23, 0x4, R18 ;  /* 0x00000004171c7825 */ /* 0x001fca00078e0012 */
[----:B------:R-:W2:Y:S02]  /*71d0*/  LDG.E.CONSTANT R19, desc[UR6][R28.64] ;  /* 0x000000061c137981 */ /* 0x000ea4000c1e9900 */
[----:B--2---:R-:W-:-:S03]  /*71e0*/  IMAD.WIDE.U32 R18, R19, R26, RZ ;  /* 0x0000001a13127225 */ /* 0x004fc600078e00ff */
[----:B------:R-:W-:Y:S01]  /*71f0*/  IADD3 R27, P0, PT, R18, R25, RZ ;  /* 0x00000019121b7210 */ /* 0x000fe20007f1e0ff */
[C---:B------:R-:W-:Y:S01]  /*7200*/  IMAD.SHL.U32 R18, R23.reuse, 0x4, RZ ;  /* 0x0000000417127824 */ /* 0x040fe200078e00ff */
[----:B------:R-:W-:Y:S02]  /*7210*/  IADD3 R23, PT, PT, R23, 0x1, RZ ;  /* 0x0000000117177810 */ /* 0x000fe40007ffe0ff */
[----:B------:R-:W-:Y:S02]  /*7220*/  IADD3.X R25, PT, PT, R19, UR4, RZ, P0, !PT ;  /* 0x0000000413197c10 */ /* 0x000fe400087fe4ff */
[----:B------:R-:W-:Y:S02]  /*7230*/  ISETP.NE.AND P0, PT, R23, 0x6, PT ;  /* 0x000000061700780c */ /* 0x000fe40003f05270 */
[C---:B------:R-:W-:Y:S02]  /*7240*/  ISETP.EQ.AND P1, PT, R18.reuse, RZ, PT ;  /* 0x000000ff1200720c */ /* 0x040fe40003f22270 */
[----:B------:R-:W-:-:S02]  /*7250*/  ISETP.EQ.AND P2, PT, R18, 0x4, PT ;  /* 0x000000041200780c */ /* 0x000fc40003f42270 */
[C---:B------:R-:W-:Y:S02]  /*7260*/  ISETP.EQ.AND P3, PT, R18.reuse, 0x8, PT ;  /* 0x000000081200780c */ /* 0x040fe40003f62270 */
[C---:B------:R-:W-:Y:S02]  /*7270*/  ISETP.EQ.AND P4, PT, R18.reuse, 0xc, PT ;  /* 0x0000000c1200780c */ /* 0x040fe40003f82270 */
[C---:B------:R-:W-:Y:S02]  /*7280*/  ISETP.EQ.AND P5, PT, R18.reuse, 0x10, PT ;  /* 0x000000101200780c */ /* 0x040fe40003fa2270 */
[----:B------:R-:W-:-:S03]  /*7290*/  ISETP.EQ.AND P6, PT, R18, 0x14, PT ;  /* 0x000000141200780c */ /* 0x000fc60003fc2270 */
[--C-:B------:R-:W-:Y:S02]  /*72a0*/  @P1 IMAD.MOV.U32 R2, RZ, RZ, R27.reuse ;  /* 0x000000ffff021224 */ /* 0x100fe400078e001b */
[--C-:B------:R-:W-:Y:S02]  /*72b0*/  @P2 IMAD.MOV.U32 R3, RZ, RZ, R27.reuse ;  /* 0x000000ffff032224 */ /* 0x100fe400078e001b */
[--C-:B------:R-:W-:Y:S02]  /*72c0*/  @P3 IMAD.MOV.U32 R4, RZ, RZ, R27.reuse ;  /* 0x000000ffff043224 */ /* 0x100fe400078e001b */
[--C-:B------:R-:W-:Y:S02]  /*72d0*/  @P4 IMAD.MOV.U32 R5, RZ, RZ, R27.reuse ;  /* 0x000000ffff054224 */ /* 0x100fe400078e001b */
[--C-:B------:R-:W-:Y:S02]  /*72e0*/  @P5 IMAD.MOV.U32 R6, RZ, RZ, R27.reuse ;  /* 0x000000ffff065224 */ /* 0x100fe400078e001b */
[----:B------:R-:W-:Y:S01]  /*72f0*/  @P6 IMAD.MOV.U32 R7, RZ, RZ, R27 ;  /* 0x000000ffff076224 */ /* 0x000fe200078e001b */
[----:B------:R-:W-:Y:S06]  /*7300*/  @P0 BRA `(.L_x_91) ;  /* 0xfffffffc00a80947 */ /* 0x000fec000383ffff */
[----:B------:R-:W-:Y:S01]  /*7310*/  SHF.R.U32.HI R18, RZ, 0x17, R8 ;  /* 0x00000017ff127819 */ /* 0x000fe20000011608 */
[----:B------:R-:W-:Y:S03]  /*7320*/  BSSY.RECONVERGENT B1, `(.L_x_92) ;  /* 0x000002d000017945 */ /* 0x000fe60003800200 */
[----:B------:R-:W-:-:S05]  /*7330*/  LOP3.LUT R19, R18, 0xe0, RZ, 0xc0, !PT ;  /* 0x000000e012137812 */ /* 0x000fca00078ec0ff */
        /* <DEDUP_REMOVED lines=27> */
[----:B------:R-:W-:Y:S02]  /*74f0*/  SHF.R.U32.HI R19, RZ, 0x17, R8 ;  /* 0x00000017ff137819 */ /* 0x000fe40000011608 */
[----:B------:R-:W-:Y:S02]  /*7500*/  LOP3.LUT R18, R18, 0x1f, RZ, 0xc0, !PT ;  /* 0x0000001f12127812 */ /* 0x000fe400078ec0ff */
[----:B------:R-:W-:Y:S02]  /*7510*/  LOP3.LUT R19, R19, 0xe0, RZ, 0xc0, !PT ;  /* 0x000000e013137812 */ /* 0x000fe400078ec0ff */
[----:B------:R-:W-:-:S03]  /*7520*/  SHF.L.W.U32.HI R23, R26, R18, R23 ;  /* 0x000000121a177219 */ /* 0x000fc60000010e17 */
[----:B------:R-:W-:-:S05]  /*7530*/  VIADD R19, R19, 0xffffff80 ;  /* 0xffffff8013137836 */ /* 0x000fca0000000000 */
[----:B------:R-:W-:-:S04]  /*7540*/  SHF.R.U32.HI R19, RZ, 0x5, R19 ;  /* 0x00000005ff137819 */ /* 0x000fc80000011613 */
[----:B------:R-:W-:-:S04]  /*7550*/  LEA R19, -R19, RZ, 0x2 ;  /* 0x000000ff13137211 */ /* 0x000fc800078e11ff */
[----:B------:R-:W-:Y:S01]  /*7560*/  ISETP.EQ.AND P3, PT, R19, 0x8, PT ;  /* 0x000000081300780c */ /* 0x000fe20003f62270 */
[----:B------:R-:W-:Y:S02]  /*7570*/  @P2 IMAD.MOV.U32 R19, RZ, RZ, R2 ;  /* 0x000000ffff132224 */ /* 0x000fe400078e0002 */
[----:B------:R-:W-:Y:S02]  /*7580*/  @P1 IMAD.MOV.U32 R19, RZ, RZ, R3 ;  /* 0x000000ffff131224 */ /* 0x000fe400078e0003 */
[----:B------:R-:W-:Y:S02]  /*7590*/  @P0 IMAD.MOV.U32 R19, RZ, RZ, R4 ;  /* 0x000000ffff130224 */ /* 0x000fe400078e0004 */
[----:B------:R-:W-:Y:S02]  /*75a0*/  @P6 IMAD.MOV.U32 R19, RZ, RZ, R5 ;  /* 0x000000ffff136224 */ /* 0x000fe400078e0005 */
[----:B------:R-:W-:Y:S02]  /*75b0*/  @P5 IMAD.MOV.U32 R19, RZ, RZ, R6 ;  /* 0x000000ffff135224 */ /* 0x000fe400078e0006 */
[----:B------:R-:W-:-:S02]  /*75c0*/  @P4 IMAD.MOV.U32 R19, RZ, RZ, R7 ;  /* 0x000000ffff134224 */ /* 0x000fc400078e0007 */
[----:B------:R-:W-:-:S05]  /*75d0*/  @P3 IMAD.MOV.U32 R19, RZ, RZ, R25 ;  /* 0x000000ffff133224 */ /* 0x000fca00078e0019 */
[----:B------:R-:W-:-:S07]  /*75e0*/  SHF.L.W.U32.HI R26, R19, R18, R26 ;  /* 0x00000012131a7219 */ /* 0x000fce0000010e1a */
.L_x_93:
[----:B------:R-:W-:Y:S05]  /*75f0*/  BSYNC.RECONVERGENT B1 ;  /* 0x0000000000017941 */ /* 0x000fea0003800200 */
.L_x_92:
[C---:B------:R-:W-:Y:S01]  /*7600*/  SHF.L.W.U32.HI R25, R26.reuse, 0x2, R23 ;  /* 0x000000021a197819 */ /* 0x040fe20000010e17 */
[----:B------:R-:W-:Y:S01]  /*7610*/  UMOV UR4, 0x54442d19 ;  /* 0x54442d1900047882 */ /* 0x000fe20000000000 */
[----:B------:R-:W-:Y:S01]  /*7620*/  SHF.L.U32 R18, R26, 0x2, RZ ;  /* 0x000000021a127819 */ /* 0x000fe200000006ff */
        /* <DEDUP_REMOVED lines=14> */
[----:B0-----:R-:W-:Y:S01]  /*7710*/  FSEL R25, -R26, R26, !P0 ;  /* 0x0000001a1a197208 */ /* 0x001fe20004000100 */
[----:B------:R-:W-:Y:S06]  /*7720*/  BRA `(.L_x_89) ;  /* 0x0000000000087947 */ /* 0x000fec0003800000 */
.L_x_90:
[----:B------:R-:W-:Y:S01]  /*7730*/  FMUL R25, RZ, R8 ;  /* 0x00000008ff197220 */ /* 0x000fe20000400000 */
[----:B------:R-:W-:-:S07]  /*7740*/  IMAD.MOV.U32 R28, RZ, RZ, RZ ;  /* 0x000000ffff1c7224 */ /* 0x000fce00078e00ff */
.L_x_89:
[----:B------:R-:W-:Y:S05]  /*7750*/  BSYNC.RECONVERGENT B0 ;  /* 0x0000000000007941 */ /* 0x000fea0003800200 */
.L_x_88:
        /* <DEDUP_REMOVED lines=25> */
[----:B------:R-:W-:Y:S01]  /*78f0*/  IMAD.MOV.U32 R11, RZ, RZ, R8 ;  /* 0x000000ffff0b7224 */ /* 0x000fe200078e0008 */
[----:B------:R-:W-:Y:S06]  /*7900*/  BRA `(.L_x_96) ;  /* 0x0000000000107947 */ /* 0x000fec0003800000 */
.L_x_95:
[----:B------:R-:W-:Y:S01]  /*7910*/  FMUL.FTZ R11, R8, R19 ;  /* 0x00000013080b7220 */ /* 0x000fe20000410000 */
[----:B------:R-:W-:-:S03]  /*7920*/  FMUL.FTZ R18, R19, 0.5 ;  /* 0x3f00000013127820 */ /* 0x000fc60000410000 */
[----:B------:R-:W-:-:S04]  /*7930*/  FFMA R8, -R11, R11, R8 ;  /* 0x0000000b0b087223 */ /* 0x000fc80000000108 */
[----:B------:R-:W-:-:S07]  /*7940*/  FFMA R11, R8, R18, R11 ;  /* 0x00000012080b7223 */ /* 0x000fce000000000b */
.L_x_96:
[----:B------:R-:W-:Y:S05]  /*7950*/  BSYNC.RECONVERGENT B0 ;  /* 0x0000000000007941 */ /* 0x000fea0003800200 */
.L_x_94:
[----:B------:R-:W-:Y:S01]  /*7960*/  VIADD R8, R10, 0xf3000000 ;  /* 0xf30000000a087836 */ /* 0x000fe20000000000 */
[----:B------:R0:W1:Y:S01]  /*7970*/  MUFU.RSQ R21, R10 ;  /* 0x0000000a00157308 */ /* 0x0000620000001400 */
[----:B------:R-:W-:Y:S03]  /*7980*/  BSSY.RECONVERGENT B0, `(.L_x_97) ;  /* 0x000000b000007945 */ /* 0x000fe60003800200 */
[----:B------:R-:W-:-:S13]  /*7990*/  ISETP.GT.U32.AND P0, PT, R8, 0x727fffff, PT ;  /* 0x727fffff0800780c */ /* 0x000fda0003f04070 */
[----:B01----:R-:W-:Y:S05]  /*79a0*/  @!P0 BRA `(.L_x_98) ;  /* 0x0000000000108947 */ /* 0x003fea0003800000 */
[----:B------:R-:W-:Y:S02]  /*79b0*/  MOV R8, R10 ;  /* 0x0000000a00087202 */ /* 0x000fe40000000f00 */
[----:B------:R-:W-:-:S07]  /*79c0*/  MOV R18, 0x79e0 ;  /* 0x000079e000127802 */ /* 0x000fce0000000f00 */
[----:B------:R-:W-:Y:S05]  /*79d0*/  CALL.REL.NOINC `($__internal_0_$__cuda_sm20_sqrt_rn_f32_slowpath) ;  /* 0x0000000000347944 */ /* 0x000fea0003c00000 */
[----:B------:R-:W-:Y:S05]  /*79e0*/  BRA `(.L_x_99) ;  /* 0x0000000000107947 */ /* 0x000fea0003800000 */
.L_x_98:
[----:B------:R-:W-:Y:S01]  /*79f0*/  FMUL.FTZ R19, R10, R21 ;  /* 0x000000150a137220 */ /* 0x000fe20000410000 */
[----:B------:R-:W-:-:S03]  /*7a00*/  FMUL.FTZ R18, R21, 0.5 ;  /* 0x3f00000015127820 */ /* 0x000fc60000410000 */
[----:B------:R-:W-:-:S04]  /*7a10*/  FFMA R8, -R19, R19, R10 ;  /* 0x0000001313087223 */ /* 0x000fc8000000010a */
[----:B------:R-:W-:-:S07]  /*7a20*/  FFMA R8, R8, R18, R19 ;  /* 0x0000001208087223 */ /* 0x000fce0000000013 */
.L_x_99:
[----:B------:R-:W-:Y:S05]  /*7a30*/  BSYNC.RECONVERGENT B0 ;  /* 0x0000000000007941 */ /* 0x000fea0003800200 */
.L_x_97:
[----:B------:R-:W0:Y:S01]  /*7a40*/  LDCU UR4, c[0x0][0x398] ;  /* 0x00007300ff0477ac */ /* 0x000e220008000800 */
[----:B------:R-:W-:Y:S01]  /*7a50*/  FADD R11, R8, R11 ;  /* 0x0000000b080b7221 */ /* 0x000fe20000000000 */
[----:B------:R-:W-:-:S04]  /*7a60*/  IMAD.IADD R9, R0, 0x1, R9 ;  /* 0x0000000100097824 */ /* 0x000fc800078e0209 */
[----:B------:R1:W-:Y:S01]  /*7a70*/  STG.E desc[UR6][R16.64], R11 ;  /* 0x0000000b10007986 */ /* 0x0003e2000c101906 */
[----:B0-----:R-:W-:-:S13]  /*7a80*/  ISETP.GE.AND P0, PT, R9, UR4, PT ;  /* 0x0000000409007c0c */ /* 0x001fda000bf06270 */
[----:B-1----:R-:W-:Y:S05]  /*7a90*/  @!P0 BRA `(.L_x_100) ;  /* 0xffffff8400a08947 */ /* 0x002fea000383ffff */
[----:B------:R-:W-:Y:S05]  /*7aa0*/  EXIT ;  /* 0x000000000000794d */ /* 0x000fea0003800000 */
        .weak           $__internal_0_$__cuda_sm20_sqrt_rn_f32_slowpath
        .type           $__internal_0_$__cuda_sm20_sqrt_rn_f32_slowpath,@function
        .size           $__internal_0_$__cuda_sm20_sqrt_rn_f32_slowpath,(.L_x_103 - $__internal_0_$__cuda_sm20_sqrt_rn_f32_slowpath)
$__internal_0_$__cuda_sm20_sqrt_rn_f32_slowpath:
[----:B------:R-:W-:-:S13]  /*7ab0*/  LOP3.LUT P0, RZ, R8, 0x7fffffff, RZ, 0xc0, !PT ;  /* 0x7fffffff08ff7812 */ /* 0x000fda000780c0ff */
[----:B------:R-:W-:Y:S01]  /*7ac0*/  @!P0 IMAD.MOV.U32 R19, RZ, RZ, R8 ;  /* 0x000000ffff138224 */ /* 0x000fe200078e0008 */
[----:B------:R-:W-:Y:S06]  /*7ad0*/  @!P0 BRA `(.L_x_101) ;  /* 0x0000000000408947 */ /* 0x000fec0003800000 */
[----:B------:R-:W-:-:S13]  /*7ae0*/  FSETP.GEU.FTZ.AND P0, PT, R8, RZ, PT ;  /* 0x000000ff0800720b */ /* 0x000fda0003f1e000 */
[----:B------:R-:W-:Y:S01]  /*7af0*/  @!P0 IMAD.MOV.U32 R19, RZ, RZ, 0x7fffffff ;  /* 0x7fffffffff138424 */ /* 0x000fe200078e00ff */
[----:B------:R-:W-:Y:S06]  /*7b00*/  @!P0 BRA `(.L_x_101) ;  /* 0x0000000000348947 */ /* 0x000fec0003800000 */
[----:B------:R-:W-:-:S13]  /*7b10*/  FSETP.GTU.FTZ.AND P0, PT, |R8|, +INF , PT ;  /* 0x7f8000000800780b */ /* 0x000fda0003f1c200 */
[----:B------:R-:W-:Y:S01]  /*7b20*/  @P0 FADD.FTZ R19, R8, 1 ;  /* 0x3f80000008130421 */ /* 0x000fe20000010000 */
[----:B------:R-:W-:Y:S06]  /*7b30*/  @P0 BRA `(.L_x_101) ;  /* 0x0000000000280947 */ /* 0x000fec0003800000 */
[----:B------:R-:W-:-:S13]  /*7b40*/  FSETP.NEU.FTZ.AND P0, PT, |R8|, +INF , PT ;  /* 0x7f8000000800780b */ /* 0x000fda0003f1d200 */
[----:B------:R-:W-:-:S04]  /*7b50*/  @P0 FFMA R20, R8, 1.84467440737095516160e+19, RZ ;  /* 0x5f80000008140823 */ /* 0x000fc800000000ff */
[----:B------:R-:W0:Y:S02]  /*7b60*/  @P0 MUFU.RSQ R19, R20 ;  /* 0x0000001400130308 */ /* 0x000e240000001400 */
[----:B0-----:R-:W-:Y:S01]  /*7b70*/  @P0 FMUL.FTZ R21, R20, R19 ;  /* 0x0000001314150220 */ /* 0x001fe20000410000 */
[----:B------:R-:W-:Y:S01]  /*7b80*/  @P0 FMUL.FTZ R23, R19, 0.5 ;  /* 0x3f00000013170820 */ /* 0x000fe20000410000 */
[----:B------:R-:W-:Y:S02]  /*7b90*/  @!P0 IMAD.MOV.U32 R19, RZ, RZ, R8 ;  /* 0x000000ffff138224 */ /* 0x000fe400078e0008 */
[----:B------:R-:W-:-:S04]  /*7ba0*/  @P0 FADD.FTZ R22, -R21, -RZ ;  /* 0x800000ff15160221 */ /* 0x000fc80000010100 */
[----:B------:R-:W-:-:S04]  /*7bb0*/  @P0 FFMA R22, R21, R22, R20 ;  /* 0x0000001615160223 */ /* 0x000fc80000000014 */
[----:B------:R-:W-:-:S04]  /*7bc0*/  @P0 FFMA R22, R22, R23, R21 ;  /* 0x0000001716160223 */ /* 0x000fc80000000015 */
[----:B------:R-:W-:-:S07]  /*7bd0*/  @P0 FMUL.FTZ R19, R22, 2.3283064365386962891e-10 ;  /* 0x2f80000016130820 */ /* 0x000fce0000410000 */
.L_x_101:
[----:B------:R-:W-:Y:S02]  /*7be0*/  IMAD.MOV.U32 R8, RZ, RZ, R19 ;  /* 0x000000ffff087224 */ /* 0x000fe400078e0013 */
[----:B------:R-:W-:-:S04]  /*7bf0*/  IMAD.MOV.U32 R19, RZ, RZ, 0x0 ;  /* 0x00000000ff137424 */ /* 0x000fc800078e00ff */
[----:B------:R-:W-:Y:S05]  /*7c00*/  RET.REL.NODEC R18 `(_Z13addVectorsGPUPfS_S_i) ;  /* 0xffffff8012fc7950 */ /* 0x000fea0003c3ffff */
.L_x_102:
[----:B------:R-:W-:-:S00]  /*7c10*/  BRA `(.L_x_102) ;  /* 0xfffffffc00fc7947 */ /* 0x000fc0000383ffff */
[----:B------:R-:W-:-:S00]  /*7c20*/  NOP ;  /* 0x0000000000007918 */ /* 0x000fc00000000000 */
        /* <DEDUP_REMOVED lines=13> */
.L_x_103:


//--------------------- .nv.global.init           --------------------------
	.section	.nv.global.init,"aw",@progbits
	.align	4
.nv.global.init:
	.type		__cudart_i2opi_f,@object
	.size		__cudart_i2opi_f,(.L_0 - __cudart_i2opi_f)
__cudart_i2opi_f:
        /*0000*/ 	.byte	0x41, 0x90, 0x43, 0x3c, 0x99, 0x95, 0x62, 0xdb, 0xc0, 0xdd, 0x34, 0xf5, 0xd1, 0x57, 0x27, 0xfc
        /*0010*/ 	.byte	0x29, 0x15, 0x44, 0x4e, 0x6e, 0x83, 0xf9, 0xa2
.L_0:


//--------------------- .nv.shared.reserved.0     --------------------------
	.section	.nv.shared.reserved.0,"aw",@nobits
	.weak		__nv_reservedSMEM_offset_0_alias
	.size		__nv_reservedSMEM_offset_0_alias, 0, 64
	.other		__nv_reservedSMEM_offset_0_alias,@"STO_CUDA_RESERVED_SHARED STV_DEFAULT"
__nv_reservedSMEM_offset_0_alias:
	.zero		0
	.zero		64


//--------------------- .nv.constant0._Z13addVectorsGPUPfS_S_i --------------------------
	.section	.nv.constant0._Z13addVectorsGPUPfS_S_i,"a",@progbits
	.sectionflags	@""
	.align	4
.nv.constant0._Z13addVectorsGPUPfS_S_i:
	.zero		924


//--------------------- SYMBOLS --------------------------

	.type		.nv.reservedSmem.offset0,@object
	.size		.nv.reservedSmem.offset0,0x4
